//
// Generated by NVIDIA NVVM Compiler
//
// Compiler Build ID: CL-36424714
// Cuda compilation tools, release 13.0, V13.0.88
// Based on NVVM 20.0.0
//

.version 9.0
.target sm_100
.address_size 64

	// .globl	_Z9rm_kernelPfi

.visible .entry _Z9rm_kernelPfi(
	.param .u64 .ptr .align 1 _Z9rm_kernelPfi_param_0,
	.param .u32 _Z9rm_kernelPfi_param_1
)
{
	.reg .pred 	%p<26>;
	.reg .b32 	%r<77>;
	.reg .b32 	%f<130>;
	.reg .b64 	%rd<26>;
	.reg .b64 	%fd<2>;

	ld.param.u64 	%rd5, [_Z9rm_kernelPfi_param_0];
	ld.param.u32 	%r49, [_Z9rm_kernelPfi_param_1];
	cvta.to.global.u64 	%rd1, %rd5;
	mov.u32 	%r50, %tid.x;
	ld.global.f32 	%f1, [%rd1];
	setp.ne.s32 	%p1, %r50, 0;
	@%p1 bra 	$L__BB0_34;
	cvt.rzi.s32.f32 	%r1, %f1;
	setp.lt.s32 	%p2, %r1, 1;
	mov.f32 	%f129, 0f00000000;
	@%p2 bra 	$L__BB0_14;
	and.b32  	%r2, %r1, 15;
	setp.lt.u32 	%p3, %r1, 16;
	mov.f32 	%f129, 0f00000000;
	mov.b32 	%r63, 0;
	@%p3 bra 	$L__BB0_5;
	and.b32  	%r63, %r1, 2147483632;
	neg.s32 	%r61, %r63;
	add.s64 	%rd2, %rd1, 32;
	mov.f32 	%f129, 0f00000000;
	mov.u32 	%r60, %r49;
$L__BB0_4:
	.pragma "nounroll";
	mul.wide.s32 	%rd6, %r60, 4;
	add.s64 	%rd7, %rd2, %rd6;
	ld.global.f32 	%f20, [%rd7+-32];
	max.f32 	%f21, %f20, 0f00000000;
	add.f32 	%f22, %f129, %f21;
	ld.global.f32 	%f23, [%rd7+-28];
	max.f32 	%f24, %f23, 0f00000000;
	add.f32 	%f25, %f22, %f24;
	ld.global.f32 	%f26, [%rd7+-24];
	max.f32 	%f27, %f26, 0f00000000;
	add.f32 	%f28, %f25, %f27;
	ld.global.f32 	%f29, [%rd7+-20];
	max.f32 	%f30, %f29, 0f00000000;
	add.f32 	%f31, %f28, %f30;
	ld.global.f32 	%f32, [%rd7+-16];
	max.f32 	%f33, %f32, 0f00000000;
	add.f32 	%f34, %f31, %f33;
	ld.global.f32 	%f35, [%rd7+-12];
	max.f32 	%f36, %f35, 0f00000000;
	add.f32 	%f37, %f34, %f36;
	ld.global.f32 	%f38, [%rd7+-8];
	max.f32 	%f39, %f38, 0f00000000;
	add.f32 	%f40, %f37, %f39;
	ld.global.f32 	%f41, [%rd7+-4];
	max.f32 	%f42, %f41, 0f00000000;
	add.f32 	%f43, %f40, %f42;
	ld.global.f32 	%f44, [%rd7];
	max.f32 	%f45, %f44, 0f00000000;
	add.f32 	%f46, %f43, %f45;
	ld.global.f32 	%f47, [%rd7+4];
	max.f32 	%f48, %f47, 0f00000000;
	add.f32 	%f49, %f46, %f48;
	ld.global.f32 	%f50, [%rd7+8];
	max.f32 	%f51, %f50, 0f00000000;
	add.f32 	%f52, %f49, %f51;
	ld.global.f32 	%f53, [%rd7+12];
	max.f32 	%f54, %f53, 0f00000000;
	add.f32 	%f55, %f52, %f54;
	ld.global.f32 	%f56, [%rd7+16];
	max.f32 	%f57, %f56, 0f00000000;
	add.f32 	%f58, %f55, %f57;
	ld.global.f32 	%f59, [%rd7+20];
	max.f32 	%f60, %f59, 0f00000000;
	add.f32 	%f61, %f58, %f60;
	ld.global.f32 	%f62, [%rd7+24];
	max.f32 	%f63, %f62, 0f00000000;
	add.f32 	%f64, %f61, %f63;
	ld.global.f32 	%f65, [%rd7+28];
	max.f32 	%f66, %f65, 0f00000000;
	add.f32 	%f129, %f64, %f66;
	add.s32 	%r61, %r61, 16;
	add.s32 	%r60, %r60, 16;
	setp.ne.s32 	%p4, %r61, 0;
	@%p4 bra 	$L__BB0_4;
$L__BB0_5:
	setp.eq.s32 	%p5, %r2, 0;
	@%p5 bra 	$L__BB0_14;
	and.b32  	%r10, %r1, 7;
	setp.lt.u32 	%p6, %r2, 8;
	@%p6 bra 	$L__BB0_8;
	add.s32 	%r52, %r63, %r49;
	mul.wide.s32 	%rd8, %r52, 4;
	add.s64 	%rd9, %rd1, %rd8;
	ld.global.f32 	%f68, [%rd9];
	max.f32 	%f69, %f68, 0f00000000;
	add.f32 	%f70, %f129, %f69;
	ld.global.f32 	%f71, [%rd9+4];
	max.f32 	%f72, %f71, 0f00000000;
	add.f32 	%f73, %f70, %f72;
	ld.global.f32 	%f74, [%rd9+8];
	max.f32 	%f75, %f74, 0f00000000;
	add.f32 	%f76, %f73, %f75;
	ld.global.f32 	%f77, [%rd9+12];
	max.f32 	%f78, %f77, 0f00000000;
	add.f32 	%f79, %f76, %f78;
	ld.global.f32 	%f80, [%rd9+16];
	max.f32 	%f81, %f80, 0f00000000;
	add.f32 	%f82, %f79, %f81;
	ld.global.f32 	%f83, [%rd9+20];
	max.f32 	%f84, %f83, 0f00000000;
	add.f32 	%f85, %f82, %f84;
	ld.global.f32 	%f86, [%rd9+24];
	max.f32 	%f87, %f86, 0f00000000;
	add.f32 	%f88, %f85, %f87;
	ld.global.f32 	%f89, [%rd9+28];
	max.f32 	%f90, %f89, 0f00000000;
	add.f32 	%f129, %f88, %f90;
	add.s32 	%r63, %r63, 8;
$L__BB0_8:
	setp.eq.s32 	%p7, %r10, 0;
	@%p7 bra 	$L__BB0_14;
	and.b32  	%r13, %r1, 3;
	setp.lt.u32 	%p8, %r10, 4;
	@%p8 bra 	$L__BB0_11;
	add.s32 	%r53, %r63, %r49;
	mul.wide.s32 	%rd10, %r53, 4;
	add.s64 	%rd11, %rd1, %rd10;
	ld.global.f32 	%f92, [%rd11];
	max.f32 	%f93, %f92, 0f00000000;
	add.f32 	%f94, %f129, %f93;
	ld.global.f32 	%f95, [%rd11+4];
	max.f32 	%f96, %f95, 0f00000000;
	add.f32 	%f97, %f94, %f96;
	ld.global.f32 	%f98, [%rd11+8];
	max.f32 	%f99, %f98, 0f00000000;
	add.f32 	%f100, %f97, %f99;
	ld.global.f32 	%f101, [%rd11+12];
	max.f32 	%f102, %f101, 0f00000000;
	add.f32 	%f129, %f100, %f102;
	add.s32 	%r63, %r63, 4;
$L__BB0_11:
	setp.eq.s32 	%p9, %r13, 0;
	@%p9 bra 	$L__BB0_14;
	add.s32 	%r66, %r63, %r49;
	neg.s32 	%r65, %r13;
$L__BB0_13:
	.pragma "nounroll";
	mul.wide.s32 	%rd12, %r66, 4;
	add.s64 	%rd13, %rd1, %rd12;
	ld.global.f32 	%f103, [%rd13];
	max.f32 	%f104, %f103, 0f00000000;
	add.f32 	%f129, %f129, %f104;
	add.s32 	%r66, %r66, 1;
	add.s32 	%r65, %r65, 1;
	setp.ne.s32 	%p10, %r65, 0;
	@%p10 bra 	$L__BB0_13;
$L__BB0_14:
	abs.f32 	%f105, %f129;
	cvt.f64.f32 	%fd1, %f105;
	setp.gtu.f64 	%p11, %fd1, 0d3E45798EE2308C3A;
	@%p11 bra 	$L__BB0_22;
	setp.lt.s32 	%p12, %r1, 1;
	@%p12 bra 	$L__BB0_34;
	and.b32  	%r22, %r1, 3;
	setp.lt.u32 	%p13, %r1, 4;
	mov.b32 	%r74, 0;
	@%p13 bra 	$L__BB0_19;
	and.b32  	%r74, %r1, 2147483644;
	neg.s32 	%r68, %r74;
	add.s64 	%rd3, %rd1, 8;
	mov.u32 	%r67, %r49;
$L__BB0_18:
	mul.wide.s32 	%rd14, %r67, 4;
	add.s64 	%rd15, %rd3, %rd14;
	ld.global.f32 	%f106, [%rd15+-8];
	max.f32 	%f107, %f106, 0f00000000;
	div.rn.f32 	%f108, %f107, %f129;
	st.global.f32 	[%rd15+-8], %f108;
	ld.global.f32 	%f109, [%rd15+-4];
	max.f32 	%f110, %f109, 0f00000000;
	div.rn.f32 	%f111, %f110, %f129;
	st.global.f32 	[%rd15+-4], %f111;
	ld.global.f32 	%f112, [%rd15];
	max.f32 	%f113, %f112, 0f00000000;
	div.rn.f32 	%f114, %f113, %f129;
	st.global.f32 	[%rd15], %f114;
	ld.global.f32 	%f115, [%rd15+4];
	max.f32 	%f116, %f115, 0f00000000;
	div.rn.f32 	%f117, %f116, %f129;
	st.global.f32 	[%rd15+4], %f117;
	add.s32 	%r68, %r68, 4;
	add.s32 	%r67, %r67, 4;
	setp.eq.s32 	%p14, %r68, 0;
	@%p14 bra 	$L__BB0_19;
	bra.uni 	$L__BB0_18;
$L__BB0_19:
	setp.eq.s32 	%p15, %r22, 0;
	@%p15 bra 	$L__BB0_34;
	add.s32 	%r76, %r74, %r49;
	neg.s32 	%r75, %r22;
$L__BB0_21:
	.pragma "nounroll";
	mul.wide.s32 	%rd16, %r76, 4;
	add.s64 	%rd17, %rd1, %rd16;
	ld.global.f32 	%f118, [%rd17];
	max.f32 	%f119, %f118, 0f00000000;
	div.rn.f32 	%f120, %f119, %f129;
	st.global.f32 	[%rd17], %f120;
	add.s32 	%r76, %r76, 1;
	add.s32 	%r75, %r75, 1;
	setp.ne.s32 	%p16, %r75, 0;
	@%p16 bra 	$L__BB0_21;
	bra.uni 	$L__BB0_34;
$L__BB0_22:
	setp.lt.s32 	%p17, %r1, 1;
	@%p17 bra 	$L__BB0_34;
	rcp.rn.f32 	%f15, %f1;
	and.b32  	%r25, %r1, 7;
	setp.lt.u32 	%p18, %r1, 8;
	mov.b32 	%r71, 0;
	@%p18 bra 	$L__BB0_26;
	and.b32  	%r71, %r1, 2147483640;
	neg.s32 	%r70, %r71;
	add.s64 	%rd4, %rd1, 16;
	mov.u32 	%r69, %r49;
$L__BB0_25:
	.pragma "nounroll";
	mul.wide.s32 	%rd18, %r69, 4;
	add.s64 	%rd19, %rd4, %rd18;
	st.global.f32 	[%rd19+-16], %f15;
	st.global.f32 	[%rd19+-12], %f15;
	st.global.f32 	[%rd19+-8], %f15;
	st.global.f32 	[%rd19+-4], %f15;
	st.global.f32 	[%rd19], %f15;
	st.global.f32 	[%rd19+4], %f15;
	st.global.f32 	[%rd19+8], %f15;
	st.global.f32 	[%rd19+12], %f15;
	add.s32 	%r70, %r70, 8;
	add.s32 	%r69, %r69, 8;
	setp.ne.s32 	%p19, %r70, 0;
	@%p19 bra 	$L__BB0_25;
$L__BB0_26:
	setp.eq.s32 	%p20, %r25, 0;
	@%p20 bra 	$L__BB0_34;
	and.b32  	%r37, %r1, 3;
	setp.lt.u32 	%p21, %r25, 4;
	@%p21 bra 	$L__BB0_29;
	add.s32 	%r56, %r71, %r49;
	mul.wide.s32 	%rd20, %r56, 4;
	add.s64 	%rd21, %rd1, %rd20;
	st.global.f32 	[%rd21], %f15;
	st.global.f32 	[%rd21+4], %f15;
	st.global.f32 	[%rd21+8], %f15;
	st.global.f32 	[%rd21+12], %f15;
	add.s32 	%r71, %r71, 4;
$L__BB0_29:
	setp.eq.s32 	%p22, %r37, 0;
	@%p22 bra 	$L__BB0_34;
	setp.eq.s32 	%p23, %r37, 1;
	@%p23 bra 	$L__BB0_32;
	add.s32 	%r57, %r71, %r49;
	mul.wide.s32 	%rd22, %r57, 4;
	add.s64 	%rd23, %rd1, %rd22;
	st.global.f32 	[%rd23], %f15;
	st.global.f32 	[%rd23+4], %f15;
	add.s32 	%r71, %r71, 2;
$L__BB0_32:
	and.b32  	%r58, %r1, 1;
	setp.eq.b32 	%p24, %r58, 1;
	not.pred 	%p25, %p24;
	@%p25 bra 	$L__BB0_34;
	add.s32 	%r59, %r71, %r49;
	mul.wide.s32 	%rd24, %r59, 4;
	add.s64 	%rd25, %rd1, %rd24;
	st.global.f32 	[%rd25], %f15;
$L__BB0_34:
	ret;

}


// ===== COMPILED SASS (sm_100) =====

	.target	sm_100

	.elftype	@"ET_EXEC"


//--------------------- .note.nv.tkinfo           --------------------------
	.section	.note.nv.tkinfo,"",@"SHT_NOTE"
	.sectionflags	@"SHF_NOTE_NV_TKINFO"
	.tkinfo
        /*0018*/ 	.word	0x00000002
        /*0030*/ 	.string	""
        /*0030*/ 	.string	"ptxas"
        /*0030*/ 	.string	"Cuda compilation tools, release 13.0, V13.0.88"
        /*0030*/ 	.string	"Build cuda_13.0.r13.0/compiler.36424714_0"
        /*0030*/ 	.string	"-arch sm_100 -m 64 "



//--------------------- .note.nv.cuinfo           --------------------------
	.section	.note.nv.cuinfo,"",@"SHT_NOTE"
	.sectionflags	@"SHF_NOTE_NV_CUINFO"
        /*0018*/ 	.short	0x0002
        /*001a*/ 	.short	0x0064
        /*001c*/ 	.short	0x0082
	.zero		2


//--------------------- .nv.info                  --------------------------
	.section	.nv.info,"",@"SHT_CUDA_INFO"
	.align	4


	//----- nvinfo : EIATTR_REGCOUNT
	.align		4
        /*0000*/ 	.byte	0x04, 0x2f
        /*0002*/ 	.short	(.L_1 - .L_0)
	.align		4
.L_0:
        /*0004*/ 	.word	index@(_Z9rm_kernelPfi)
        /*0008*/ 	.word	0x0000001d


	//----- nvinfo : EIATTR_FRAME_SIZE
	.align		4
.L_1:
        /*000c*/ 	.byte	0x04, 0x11
        /*000e*/ 	.short	(.L_3 - .L_2)
	.align		4
.L_2:
        /*0010*/ 	.word	index@($__internal_1_$__cuda_sm3x_div_rn_noftz_f32_slowpath)
        /*0014*/ 	.word	0x00000000


	//----- nvinfo : EIATTR_FRAME_SIZE
	.align		4
.L_3:
        /*0018*/ 	.byte	0x04, 0x11
        /*001a*/ 	.short	(.L_5 - .L_4)
	.align		4
.L_4:
        /*001c*/ 	.word	index@($__internal_0_$__cuda_sm20_rcp_rn_f32_slowpath)
        /*0020*/ 	.word	0x00000000


	//----- nvinfo : EIATTR_FRAME_SIZE
	.align		4
.L_5:
        /*0024*/ 	.byte	0x04, 0x11
        /*0026*/ 	.short	(.L_7 - .L_6)
	.align		4
.L_6:
        /*0028*/ 	.word	index@(_Z9rm_kernelPfi)
        /*002c*/ 	.word	0x00000000


	//----- nvinfo : EIATTR_MIN_STACK_SIZE
	.align		4
.L_7:
        /*0030*/ 	.byte	0x04, 0x12
        /*0032*/ 	.short	(.L_9 - .L_8)
	.align		4
.L_8:
        /*0034*/ 	.word	index@(_Z9rm_kernelPfi)
        /*0038*/ 	.word	0x00000000
.L_9:


//--------------------- .nv.compat                --------------------------
	.section	.nv.compat,"",@"SHT_CUDA_COMPAT_INFO"
	.align	4
        /*0000*/ 	.byte	0x02, 0x09, 0x00, 0x00, 0x02, 0x02, 0x01, 0x00, 0x02, 0x05, 0x05, 0x00, 0x03, 0x07, 0x01, 0x01
        /*0010*/ 	.byte	0x02, 0x03, 0x00, 0x00, 0x02, 0x06, 0x01, 0x00, 0x04, 0x0b, 0x08, 0x00, 0x01, 0x00, 0x00, 0x00
        /*0020*/ 	.byte	0x00, 0x00, 0x00, 0x00


//--------------------- .nv.info._Z9rm_kernelPfi  --------------------------
	.section	.nv.info._Z9rm_kernelPfi,"",@"SHT_CUDA_INFO"
	.sectionflags	@""
	.align	4


	//----- nvinfo : EIATTR_CUDA_API_VERSION
	.align		4
        /*0000*/ 	.byte	0x04, 0x37
        /*0002*/ 	.short	(.L_11 - .L_10)
.L_10:
        /*0004*/ 	.word	0x00000082


	//----- nvinfo : EIATTR_KPARAM_INFO
	.align		4
.L_11:
        /*0008*/ 	.byte	0x04, 0x17
        /*000a*/ 	.short	(.L_13 - .L_12)
.L_12:
        /*000c*/ 	.word	0x00000000
        /*0010*/ 	.short	0x0001
        /*0012*/ 	.short	0x0008
        /*0014*/ 	.byte	0x00, 0xf0, 0x11, 0x00


	//----- nvinfo : EIATTR_KPARAM_INFO
	.align		4
.L_13:
        /*0018*/ 	.byte	0x04, 0x17
        /*001a*/ 	.short	(.L_15 - .L_14)
.L_14:
        /*001c*/ 	.word	0x00000000
        /*0020*/ 	.short	0x0000
        /*0022*/ 	.short	0x0000
        /*0024*/ 	.byte	0x00, 0xf5, 0x21, 0x00


	//----- nvinfo : EIATTR_SPARSE_MMA_MASK
	.align		4
.L_15:
        /*0028*/ 	.byte	0x03, 0x50
        /*002a*/ 	.short	0x0000


	//----- nvinfo : EIATTR_MAXREG_COUNT
	.align		4
        /*002c*/ 	.byte	0x03, 0x1b
        /*002e*/ 	.short	0x00ff


	//----- nvinfo : EIATTR_MERCURY_ISA_VERSION
	.align		4
        /*0030*/ 	.byte	0x03, 0x5f
        /*0032*/ 	.short	0x0101


	//----- nvinfo : EIATTR_VRC_CTA_INIT_COUNT
	.align		4
        /*0034*/ 	.byte	0x02, 0x4a
	.zero		1
	.zero		1


	//----- nvinfo : EIATTR_EXIT_INSTR_OFFSETS
	.align		4
        /*0038*/ 	.byte	0x04, 0x1c
        /*003a*/ 	.short	(.L_17 - .L_16)


	//   ....[0]....
.L_16:
        /*003c*/ 	.word	0x00000030


	//   ....[1]....
        /*0040*/ 	.word	0x000009a0


	//   ....[2]....
        /*0044*/ 	.word	0x00000eb0


	//   ....[3]....
        /*0048*/ 	.word	0x00001040


	//   ....[4]....
        /*004c*/ 	.word	0x00001050


	//   ....[5]....
        /*0050*/ 	.word	0x000012c0


	//   ....[6]....
        /*0054*/ 	.word	0x000013a0


	//   ....[7]....
        /*0058*/ 	.word	0x00001460


	//   ....[8]....
        /*005c*/ 	.word	0x000014c0


	//----- nvinfo : EIATTR_CRS_STACK_SIZE
	.align		4
.L_17:
        /*0060*/ 	.byte	0x04, 0x1e
        /*0062*/ 	.short	(.L_19 - .L_18)
.L_18:
        /*0064*/ 	.word	0x00000000


	//----- nvinfo : EIATTR_CBANK_PARAM_SIZE
	.align		4
.L_19:
        /*0068*/ 	.byte	0x03, 0x19
        /*006a*/ 	.short	0x000c


	//----- nvinfo : EIATTR_PARAM_CBANK
	.align		4
        /*006c*/ 	.byte	0x04, 0x0a
        /*006e*/ 	.short	(.L_21 - .L_20)
	.align		4
.L_20:
        /*0070*/ 	.word	index@(.nv.constant0._Z9rm_kernelPfi)
        /*0074*/ 	.short	0x0380
        /*0076*/ 	.short	0x000c


	//----- nvinfo : EIATTR_SW_WAR
	.align		4
.L_21:
        /*0078*/ 	.byte	0x04, 0x36
        /*007a*/ 	.short	(.L_23 - .L_22)
.L_22:
        /*007c*/ 	.word	0x00000008
.L_23:


//--------------------- .nv.callgraph             --------------------------
	.section	.nv.callgraph,"",@"SHT_CUDA_CALLGRAPH"
	.align	4
	.sectionentsize	8
	.align		4
        /*0000*/ 	.word	0x00000000
	.align		4
        /*0004*/ 	.word	0xffffffff
	.align		4
        /*0008*/ 	.word	0x00000000
	.align		4
        /*000c*/ 	.word	0xfffffffe
	.align		4
        /*0010*/ 	.word	0x00000000
	.align		4
        /*0014*/ 	.word	0xfffffffd
	.align		4
        /*0018*/ 	.word	0x00000000
	.align		4
        /*001c*/ 	.word	0xfffffffc


//--------------------- .text._Z9rm_kernelPfi     --------------------------
	.section	.text._Z9rm_kernelPfi,"ax",@progbits
	.align	128
        .global         _Z9rm_kernelPfi
        .type           _Z9rm_kernelPfi,@function
        .size           _Z9rm_kernelPfi,(.L_x_34 - _Z9rm_kernelPfi)
        .other          _Z9rm_kernelPfi,@"STO_CUDA_ENTRY STV_DEFAULT"
_Z9rm_kernelPfi:
.text._Z9rm_kernelPfi:
[----:B------:R-:W-:Y:S01]  /*0000*/  LDC R1, c[0x0][0x37c] ;  /* 0x0000df00ff017b82 */ /* 0x000fe20000000800 */
[----:B------:R-:W0:Y:S02]  /*0010*/  S2R R0, SR_TID.X ;  /* 0x0000000000007919 */ /* 0x000e240000002100 */
[----:B0-----:R-:W-:-:S13]  /*0020*/  ISETP.NE.AND P0, PT, R0, RZ, PT ;  /* 0x000000ff0000720c */ /* 0x001fda0003f05270 */
[----:B------:R-:W-:Y:S05]  /*0030*/  @P0 EXIT ;  /* 0x000000000000094d */ /* 0x000fea0003800000 */
[----:B------:R-:W0:Y:S01]  /*0040*/  LDC.64 R2, c[0x0][0x380] ;  /* 0x0000e000ff027b82 */ /* 0x000e220000000a00 */
[----:B------:R-:W0:Y:S02]  /*0050*/  LDCU.64 UR6, c[0x0][0x358] ;  /* 0x00006b00ff0677ac */ /* 0x000e240008000a00 */
[----:B0-----:R-:W2:Y:S01]  /*0060*/  LDG.E R0, desc[UR6][R2.64] ;  /* 0x0000000602007981 */ /* 0x001ea2000c1e1900 */
[----:B------:R-:W-:Y:S01]  /*0070*/  IMAD.MOV.U32 R5, RZ, RZ, RZ ;  /* 0x000000ffff057224 */ /* 0x000fe200078e00ff */
[----:B--2---:R-:W0:Y:S02]  /*0080*/  F2I.TRUNC.NTZ R4, R0 ;  /* 0x0000000000047305 */ /* 0x004e24000020f100 */
[----:B0-----:R-:W-:-:S13]  /*0090*/  ISETP.GE.AND P0, PT, R4, 0x1, PT ;  /* 0x000000010400780c */ /* 0x001fda0003f06270 */
[----:B------:R-:W-:Y:S05]  /*00a0*/  @!P0 BRA `(.L_x_0) ;  /* 0x0000000800288947 */ /* 0x000fea0003800000 */
[C---:B------:R-:W-:Y:S01]  /*00b0*/  ISETP.GE.U32.AND P1, PT, R4.reuse, 0x10, PT ;  /* 0x000000100400780c */ /* 0x040fe20003f26070 */
[----:B------:R-:W-:Y:S01]  /*00c0*/  IMAD.MOV.U32 R5, RZ, RZ, RZ ;  /* 0x000000ffff057224 */ /* 0x000fe200078e00ff */
[----:B------:R-:W-:Y:S01]  /*00d0*/  LOP3.LUT R24, R4, 0xf, RZ, 0xc0, !PT ;  /* 0x0000000f04187812 */ /* 0x000fe200078ec0ff */
[----:B------:R-:W-:-:S03]  /*00e0*/  IMAD.MOV.U32 R6, RZ, RZ, RZ ;  /* 0x000000ffff067224 */ /* 0x000fc600078e00ff */
[----:B------:R-:W-:-:S07]  /*00f0*/  ISETP.NE.AND P2, PT, R24, RZ, PT ;  /* 0x000000ff1800720c */ /* 0x000fce0003f45270 */
[----:B------:R-:W-:Y:S06]  /*0100*/  @!P1 BRA `(.L_x_1) ;  /* 0x0000000000fc9947 */ /* 0x000fec0003800000 */
[----:B------:R-:W0:Y:S01]  /*0110*/  LDCU.64 UR4, c[0x0][0x380] ;  /* 0x00007000ff0477ac */ /* 0x000e220008000a00 */
[----:B------:R-:W-:Y:S01]  /*0120*/  LOP3.LUT R6, R4, 0x7ffffff0, RZ, 0xc0, !PT ;  /* 0x7ffffff004067812 */ /* 0x000fe200078ec0ff */
[----:B------:R-:W-:Y:S01]  /*0130*/  IMAD.MOV.U32 R5, RZ, RZ, RZ ;  /* 0x000000ffff057224 */ /* 0x000fe200078e00ff */
[----:B------:R-:W1:Y:S03]  /*0140*/  LDCU UR8, c[0x0][0x388] ;  /* 0x00007100ff0877ac */ /* 0x000e660008000800 */
[----:B------:R-:W-:Y:S01]  /*0150*/  IMAD.MOV R25, RZ, RZ, -R6 ;  /* 0x000000ffff197224 */ /* 0x000fe200078e0a06 */
[----:B0-----:R-:W-:Y:S01]  /*0160*/  UIADD3 UR4, UP0, UPT, UR4, 0x20, URZ ;  /* 0x0000002004047890 */ /* 0x001fe2000ff1e0ff */
[----:B-1----:R-:W-:-:S03]  /*0170*/  MOV R7, UR8 ;  /* 0x0000000800077c02 */ /* 0x002fc60008000f00 */
[----:B------:R-:W-:-:S12]  /*0180*/  UIADD3.X UR5, UPT, UPT, URZ, UR5, URZ, UP0, !UPT ;  /* 0x00000005ff057290 */ /* 0x000fd800087fe4ff */
.L_x_2:
[----:B------:R-:W-:Y:S02]  /*0190*/  IMAD.U32 R2, RZ, RZ, UR4 ;  /* 0x00000004ff027e24 */ /* 0x000fe4000f8e00ff */
[----:B------:R-:W-:Y:S02]  /*01a0*/  IMAD.U32 R3, RZ, RZ, UR5 ;  /* 0x00000005ff037e24 */ /* 0x000fe4000f8e00ff */
[----:B------:R-:W-:-:S05]  /*01b0*/  IMAD.WIDE R2, R7, 0x4, R2 ;  /* 0x0000000407027825 */ /* 0x000fca00078e0202 */
[----:B------:R-:W2:Y:S04]  /*01c0*/  LDG.E R21, desc[UR6][R2.64+-0x20] ;  /* 0xffffe00602157981 */ /* 0x000ea8000c1e1900 */
[----:B------:R-:W3:Y:S04]  /*01d0*/  LDG.E R23, desc[UR6][R2.64+-0x1c] ;  /* 0xffffe40602177981 */ /* 0x000ee8000c1e1900 */
[----:B------:R-:W4:Y:S04]  /*01e0*/  LDG.E R26, desc[UR6][R2.64+-0x18] ;  /* 0xffffe806021a7981 */ /* 0x000f28000c1e1900 */
[----:B------:R-:W5:Y:S04]  /*01f0*/  LDG.E R19, desc[UR6][R2.64+-0x14] ;  /* 0xffffec0602137981 */ /* 0x000f68000c1e1900 */
        /* <DEDUP_REMOVED lines=11> */
[----:B------:R0:W5:Y:S01]  /*02b0*/  LDG.E R20, desc[UR6][R2.64+0x1c] ;  /* 0x00001c0602147981 */ /* 0x000162000c1e1900 */
[----:B------:R-:W-:-:S02]  /*02c0*/  VIADD R25, R25, 0x10 ;  /* 0x0000001019197836 */ /* 0x000fc40000000000 */
[----:B------:R-:W-:-:S03]  /*02d0*/  VIADD R7, R7, 0x10 ;  /* 0x0000001007077836 */ /* 0x000fc60000000000 */
[----:B------:R-:W-:Y:S02]  /*02e0*/  ISETP.NE.AND P1, PT, R25, RZ, PT ;  /* 0x000000ff1900720c */ /* 0x000fe40003f25270 */
[----:B--2---:R-:W-:Y:S02]  /*02f0*/  FMNMX R22, RZ, R21, !PT ;  /* 0x00000015ff167209 */ /* 0x004fe40007800000 */
[----:B---3--:R-:W-:-:S03]  /*0300*/  FMNMX R23, RZ, R23, !PT ;  /* 0x00000017ff177209 */ /* 0x008fc60007800000 */
[----:B------:R-:W-:Y:S01]  /*0310*/  FADD R22, R22, R5 ;  /* 0x0000000516167221 */ /* 0x000fe20000000000 */
[----:B----4-:R-:W-:-:S03]  /*0320*/  FMNMX R5, RZ, R26, !PT ;  /* 0x0000001aff057209 */ /* 0x010fc60007800000 */
[----:B------:R-:W-:Y:S01]  /*0330*/  FADD R22, R22, R23 ;  /* 0x0000001716167221 */ /* 0x000fe20000000000 */
[----:B-----5:R-:W-:-:S03]  /*0340*/  FMNMX R26, RZ, R19, !PT ;  /* 0x00000013ff1a7209 */ /* 0x020fc60007800000 */
[----:B------:R-:W-:Y:S01]  /*0350*/  FADD R5, R22, R5 ;  /* 0x0000000516057221 */ /* 0x000fe20000000000 */
[----:B------:R-:W-:-:S03]  /*0360*/  FMNMX R18, RZ, R18, !PT ;  /* 0x00000012ff127209 */ /* 0x000fc60007800000 */
[----:B------:R-:W-:Y:S01]  /*0370*/  FADD R5, R5, R26 ;  /* 0x0000001a05057221 */ /* 0x000fe20000000000 */
[----:B------:R-:W-:-:S03]  /*0380*/  FMNMX R22, RZ, R17, !PT ;  /* 0x00000011ff167209 */ /* 0x000fc60007800000 */
[----:B------:R-:W-:Y:S01]  /*0390*/  FADD R5, R5, R18 ;  /* 0x0000001205057221 */ /* 0x000fe20000000000 */
[----:B------:R-:W-:-:S03]  /*03a0*/  FMNMX R16, RZ, R16, !PT ;  /* 0x00000010ff107209 */ /* 0x000fc60007800000 */
[----:B------:R-:W-:Y:S01]  /*03b0*/  FADD R5, R5, R22 ;  /* 0x0000001605057221 */ /* 0x000fe20000000000 */
[----:B0-----:R-:W-:-:S03]  /*03c0*/  FMNMX R2, RZ, R15, !PT ;  /* 0x0000000fff027209 */ /* 0x001fc60007800000 */
[----:B------:R-:W-:Y:S01]  /*03d0*/  FADD R5, R5, R16 ;  /* 0x0000001005057221 */ /* 0x000fe20000000000 */
[----:B------:R-:W-:-:S03]  /*03e0*/  FMNMX R3, RZ, R14, !PT ;  /* 0x0000000eff037209 */ /* 0x000fc60007800000 */
        /* <DEDUP_REMOVED lines=14> */
[----:B------:R-:W-:-:S04]  /*04d0*/  FADD R2, R2, R3 ;  /* 0x0000000302027221 */ /* 0x000fc80000000000 */
[----:B------:R-:W-:Y:S01]  /*04e0*/  FADD R5, R2, R5 ;  /* 0x0000000502057221 */ /* 0x000fe20000000000 */
[----:B------:R-:W-:Y:S06]  /*04f0*/  @P1 BRA `(.L_x_2) ;  /* 0xfffffffc00241947 */ /* 0x000fec000383ffff */
.L_x_1:
[----:B------:R-:W-:Y:S05]  /*0500*/  @!P2 BRA `(.L_x_0) ;  /* 0x000000040010a947 */ /* 0x000fea0003800000 */
[----:B------:R-:W-:Y:S02]  /*0510*/  ISETP.GE.U32.AND P1, PT, R24, 0x8, PT ;  /* 0x000000081800780c */ /* 0x000fe40003f26070 */
[----:B------:R-:W-:-:S04]  /*0520*/  LOP3.LUT R14, R4, 0x7, RZ, 0xc0, !PT ;  /* 0x00000007040e7812 */ /* 0x000fc800078ec0ff */
[----:B------:R-:W-:-:S07]  /*0530*/  ISETP.NE.AND P2, PT, R14, RZ, PT ;  /* 0x000000ff0e00720c */ /* 0x000fce0003f45270 */
[----:B------:R-:W-:Y:S06]  /*0540*/  @!P1 BRA `(.L_x_3) ;  /* 0x0000000000749947 */ /* 0x000fec0003800000 */
[----:B------:R-:W0:Y:S01]  /*0550*/  LDC.64 R2, c[0x0][0x380] ;  /* 0x0000e000ff027b82 */ /* 0x000e220000000a00 */
[----:B------:R-:W1:Y:S02]  /*0560*/  LDCU UR4, c[0x0][0x388] ;  /* 0x00007100ff0477ac */ /* 0x000e640008000800 */
[----:B-1----:R-:W-:-:S05]  /*0570*/  IADD3 R7, PT, PT, R6, UR4, RZ ;  /* 0x0000000406077c10 */ /* 0x002fca000fffe0ff */
[----:B0-----:R-:W-:-:S05]  /*0580*/  IMAD.WIDE R2, R7, 0x4, R2 ;  /* 0x0000000407027825 */ /* 0x001fca00078e0202 */
[----:B------:R-:W2:Y:S04]  /*0590*/  LDG.E R7, desc[UR6][R2.64] ;  /* 0x0000000602077981 */ /* 0x000ea8000c1e1900 */
[----:B------:R-:W3:Y:S04]  /*05a0*/  LDG.E R9, desc[UR6][R2.64+0x4] ;  /* 0x0000040602097981 */ /* 0x000ee8000c1e1900 */
[----:B------:R-:W4:Y:S04]  /*05b0*/  LDG.E R10, desc[UR6][R2.64+0x8] ;  /* 0x00000806020a7981 */ /* 0x000f28000c1e1900 */
[----:B------:R-:W5:Y:S04]  /*05c0*/  LDG.E R11, desc[UR6][R2.64+0xc] ;  /* 0x00000c06020b7981 */ /* 0x000f68000c1e1900 */
[----:B------:R-:W5:Y:S04]  /*05d0*/  LDG.E R12, desc[UR6][R2.64+0x10] ;  /* 0x00001006020c7981 */ /* 0x000f68000c1e1900 */
[----:B------:R-:W5:Y:S04]  /*05e0*/  LDG.E R13, desc[UR6][R2.64+0x14] ;  /* 0x00001406020d7981 */ /* 0x000f68000c1e1900 */
[----:B------:R-:W5:Y:S04]  /*05f0*/  LDG.E R15, desc[UR6][R2.64+0x18] ;  /* 0x00001806020f7981 */ /* 0x000f68000c1e1900 */
[----:B------:R0:W5:Y:S01]  /*0600*/  LDG.E R16, desc[UR6][R2.64+0x1c] ;  /* 0x00001c0602107981 */ /* 0x000162000c1e1900 */
[----:B------:R-:W-:Y:S01]  /*0610*/  VIADD R6, R6, 0x8 ;  /* 0x0000000806067836 */ /* 0x000fe20000000000 */
[----:B--2---:R-:W-:-:S02]  /*0620*/  FMNMX R8, RZ, R7, !PT ;  /* 0x00000007ff087209 */ /* 0x004fc40007800000 */
        /* <DEDUP_REMOVED lines=13> */
[----:B------:R-:W-:-:S04]  /*0700*/  FADD R5, R5, R2 ;  /* 0x0000000205057221 */ /* 0x000fc80000000000 */
[----:B------:R-:W-:-:S07]  /*0710*/  FADD R5, R5, R16 ;  /* 0x0000001005057221 */ /* 0x000fce0000000000 */
.L_x_3:
[----:B------:R-:W-:Y:S05]  /*0720*/  @!P2 BRA `(.L_x_0) ;  /* 0x000000000088a947 */ /* 0x000fea0003800000 */
[----:B------:R-:W-:Y:S02]  /*0730*/  ISETP.GE.U32.AND P1, PT, R14, 0x4, PT ;  /* 0x000000040e00780c */ /* 0x000fe40003f26070 */
[----:B------:R-:W-:-:S04]  /*0740*/  LOP3.LUT R7, R4, 0x3, RZ, 0xc0, !PT ;  /* 0x0000000304077812 */ /* 0x000fc800078ec0ff */
[----:B------:R-:W-:-:S07]  /*0750*/  ISETP.NE.AND P2, PT, R7, RZ, PT ;  /* 0x000000ff0700720c */ /* 0x000fce0003f45270 */
[----:B------:R-:W-:Y:S06]  /*0760*/  @!P1 BRA `(.L_x_4) ;  /* 0x0000000000449947 */ /* 0x000fec0003800000 */
[----:B------:R-:W0:Y:S01]  /*0770*/  LDC.64 R2, c[0x0][0x380] ;  /* 0x0000e000ff027b82 */ /* 0x000e220000000a00 */
[----:B------:R-:W1:Y:S02]  /*0780*/  LDCU UR4, c[0x0][0x388] ;  /* 0x00007100ff0477ac */ /* 0x000e640008000800 */
[----:B-1----:R-:W-:-:S04]  /*0790*/  VIADD R9, R6, UR4 ;  /* 0x0000000406097c36 */ /* 0x002fc80008000000 */
[----:B0-----:R-:W-:-:S05]  /*07a0*/  IMAD.WIDE R2, R9, 0x4, R2 ;  /* 0x0000000409027825 */ /* 0x001fca00078e0202 */
[----:B------:R-:W2:Y:S04]  /*07b0*/  LDG.E R8, desc[UR6][R2.64] ;  /* 0x0000000602087981 */ /* 0x000ea8000c1e1900 */
[----:B------:R-:W3:Y:S04]  /*07c0*/  LDG.E R9, desc[UR6][R2.64+0x4] ;  /* 0x0000040602097981 */ /* 0x000ee8000c1e1900 */
[----:B------:R-:W4:Y:S04]  /*07d0*/  LDG.E R10, desc[UR6][R2.64+0x8] ;  /* 0x00000806020a7981 */ /* 0x000f28000c1e1900 */
[----:B------:R-:W5:Y:S01]  /*07e0*/  LDG.E R11, desc[UR6][R2.64+0xc] ;  /* 0x00000c06020b7981 */ /* 0x000f62000c1e1900 */
[----:B------:R-:W-:Y:S01]  /*07f0*/  VIADD R6, R6, 0x4 ;  /* 0x0000000406067836 */ /* 0x000fe20000000000 */
[----:B--2---:R-:W-:-:S02]  /*0800*/  FMNMX R8, RZ, R8, !PT ;  /* 0x00000008ff087209 */ /* 0x004fc40007800000 */
[----:B---3--:R-:W-:-:S03]  /*0810*/  FMNMX R9, RZ, R9, !PT ;  /* 0x00000009ff097209 */ /* 0x008fc60007800000 */
[----:B------:R-:W-:Y:S01]  /*0820*/  FADD R8, R5, R8 ;  /* 0x0000000805087221 */ /* 0x000fe20000000000 */
[----:B----4-:R-:W-:-:S03]  /*0830*/  FMNMX R5, RZ, R10, !PT ;  /* 0x0000000aff057209 */ /* 0x010fc60007800000 */
[----:B------:R-:W-:Y:S01]  /*0840*/  FADD R8, R8, R9 ;  /* 0x0000000908087221 */ /* 0x000fe20000000000 */
[----:B-----5:R-:W-:-:S03]  /*0850*/  FMNMX R10, RZ, R11, !PT ;  /* 0x0000000bff0a7209 */ /* 0x020fc60007800000 */
[----:B------:R-:W-:-:S04]  /*0860*/  FADD R5, R8, R5 ;  /* 0x0000000508057221 */ /* 0x000fc80000000000 */
[----:B------:R-:W-:-:S07]  /*0870*/  FADD R5, R5, R10 ;  /* 0x0000000a05057221 */ /* 0x000fce0000000000 */
.L_x_4:
[----:B------:R-:W-:Y:S05]  /*0880*/  @!P2 BRA `(.L_x_0) ;  /* 0x000000000030a947 */ /* 0x000fea0003800000 */
[----:B------:R-:W0:Y:S01]  /*0890*/  LDC.64 R8, c[0x0][0x380] ;  /* 0x0000e000ff087b82 */ /* 0x000e220000000a00 */
[----:B------:R-:W1:Y:S01]  /*08a0*/  LDCU UR4, c[0x0][0x388] ;  /* 0x00007100ff0477ac */ /* 0x000e620008000800 */
[----:B------:R-:W-:Y:S01]  /*08b0*/  IMAD.MOV R10, RZ, RZ, -R7 ;  /* 0x000000ffff0a7224 */ /* 0x000fe200078e0a07 */
[----:B-1----:R-:W-:-:S07]  /*08c0*/  IADD3 R7, PT, PT, R6, UR4, RZ ;  /* 0x0000000406077c10 */ /* 0x002fce000fffe0ff */
.L_x_5:
[----:B0-----:R-:W-:-:S06]  /*08d0*/  IMAD.WIDE R2, R7, 0x4, R8 ;  /* 0x0000000407027825 */ /* 0x001fcc00078e0208 */
[----:B------:R-:W2:Y:S01]  /*08e0*/  LDG.E R2, desc[UR6][R2.64] ;  /* 0x0000000602027981 */ /* 0x000ea2000c1e1900 */
[----:B------:R-:W-:Y:S02]  /*08f0*/  VIADD R10, R10, 0x1 ;  /* 0x000000010a0a7836 */ /* 0x000fe40000000000 */
[----:B------:R-:W-:-:S03]  /*0900*/  VIADD R7, R7, 0x1 ;  /* 0x0000000107077836 */ /* 0x000fc60000000000 */
[----:B------:R-:W-:Y:S02]  /*0910*/  ISETP.NE.AND P1, PT, R10, RZ, PT ;  /* 0x000000ff0a00720c */ /* 0x000fe40003f25270 */
[----:B--2---:R-:W-:-:S05]  /*0920*/  FMNMX R6, RZ, R2, !PT ;  /* 0x00000002ff067209 */ /* 0x004fca0007800000 */
[----:B------:R-:W-:-:S06]  /*0930*/  FADD R5, R6, R5 ;  /* 0x0000000506057221 */ /* 0x000fcc0000000000 */
[----:B------:R-:W-:Y:S05]  /*0940*/  @P1 BRA `(.L_x_5) ;  /* 0xfffffffc00e01947 */ /* 0x000fea000383ffff */
.L_x_0:
[----:B------:R-:W0:Y:S01]  /*0950*/  F2F.F64.F32 R2, |R5| ;  /* 0x4000000500027310 */ /* 0x000e220000201800 */
[----:B------:R-:W-:Y:S01]  /*0960*/  UMOV UR4, 0xe2308c3a ;  /* 0xe2308c3a00047882 */ /* 0x000fe20000000000 */
[----:B------:R-:W-:Y:S02]  /*0970*/  UMOV UR5, 0x3e45798e ;  /* 0x3e45798e00057882 */ /* 0x000fe40000000000 */
[----:B0-----:R-:W-:-:S14]  /*0980*/  DSETP.GTU.AND P1, PT, R2, UR4, PT ;  /* 0x0000000402007e2a */ /* 0x001fdc000bf2c000 */
[----:B------:R-:W-:Y:S05]  /*0990*/  @P1 BRA `(.L_x_6) ;  /* 0x0000000400ac1947 */ /* 0x000fea0003800000 */
[----:B------:R-:W-:Y:S05]  /*09a0*/  @!P0 EXIT ;  /* 0x000000000000894d */ /* 0x000fea0003800000 */
[C---:B------:R-:W-:Y:S01]  /*09b0*/  ISETP.GE.U32.AND P0, PT, R4.reuse, 0x4, PT ;  /* 0x000000040400780c */ /* 0x040fe20003f06070 */
[----:B------:R-:W-:Y:S01]  /*09c0*/  IMAD.MOV.U32 R2, RZ, RZ, RZ ;  /* 0x000000ffff027224 */ /* 0x000fe200078e00ff */
[----:B------:R-:W-:-:S11]  /*09d0*/  LOP3.LUT R8, R4, 0x3, RZ, 0xc0, !PT ;  /* 0x0000000304087812 */ /* 0x000fd600078ec0ff */
[----:B------:R-:W-:Y:S05]  /*09e0*/  @!P0 BRA `(.L_x_7) ;  /* 0x00000004002c8947 */ /* 0x000fea0003800000 */
[----:B------:R-:W0:Y:S01]  /*09f0*/  LDCU.64 UR4, c[0x0][0x380] ;  /* 0x00007000ff0477ac */ /* 0x000e220008000a00 */
[----:B------:R-:W-:Y:S01]  /*0a00*/  LOP3.LUT R2, R4, 0x7ffffffc, RZ, 0xc0, !PT ;  /* 0x7ffffffc04027812 */ /* 0x000fe200078ec0ff */
[----:B------:R-:W1:Y:S04]  /*0a10*/  LDCU UR8, c[0x0][0x388] ;  /* 0x00007100ff0877ac */ /* 0x000e680008000800 */
[----:B------:R-:W-:Y:S01]  /*0a20*/  IMAD.MOV R4, RZ, RZ, -R2 ;  /* 0x000000ffff047224 */ /* 0x000fe200078e0a02 */
[----:B0-----:R-:W-:Y:S01]  /*0a30*/  UIADD3 UR4, UP0, UPT, UR4, 0x8, URZ ;  /* 0x0000000804047890 */ /* 0x001fe2000ff1e0ff */
[----:B-1----:R-:W-:-:S03]  /*0a40*/  MOV R9, UR8 ;  /* 0x0000000800097c02 */ /* 0x002fc60008000f00 */
[----:B------:R-:W-:-:S12]  /*0a50*/  UIADD3.X UR5, UPT, UPT, URZ, UR5, URZ, UP0, !UPT ;  /* 0x00000005ff057290 */ /* 0x000fd800087fe4ff */
.L_x_12:
[----:B------:R-:W-:Y:S02]  /*0a60*/  IMAD.U32 R6, RZ, RZ, UR4 ;  /* 0x00000004ff067e24 */ /* 0x000fe4000f8e00ff */
[----:B------:R-:W-:Y:S02]  /*0a70*/  IMAD.U32 R7, RZ, RZ, UR5 ;  /* 0x00000005ff077e24 */ /* 0x000fe4000f8e00ff */
[----:B------:R-:W-:-:S05]  /*0a80*/  IMAD.WIDE R6, R9, 0x4, R6 ;  /* 0x0000000409067825 */ /* 0x000fca00078e0206 */
[----:B------:R-:W2:Y:S01]  /*0a90*/  LDG.E R0, desc[UR6][R6.64+-0x8] ;  /* 0xfffff80606007981 */ /* 0x000ea2000c1e1900 */
[----:B------:R-:W0:Y:S02]  /*0aa0*/  MUFU.RCP R10, R5 ;  /* 0x00000005000a7308 */ /* 0x000e240000001000 */
[----:B0-----:R-:W-:-:S04]  /*0ab0*/  FFMA R3, R10, -R5, 1 ;  /* 0x3f8000000a037423 */ /* 0x001fc80000000805 */
[----:B------:R-:W-:Y:S01]  /*0ac0*/  FFMA R3, R10, R3, R10 ;  /* 0x000000030a037223 */ /* 0x000fe2000000000a */
[----:B--2---:R-:W-:-:S04]  /*0ad0*/  FMNMX R0, RZ, R0, !PT ;  /* 0x00000000ff007209 */ /* 0x004fc80007800000 */
[----:B------:R-:W0:Y:S01]  /*0ae0*/  FCHK P0, R0, R5 ;  /* 0x0000000500007302 */ /* 0x000e220000000000 */
[----:B------:R-:W-:-:S04]  /*0af0*/  FFMA R10, R0, R3, RZ ;  /* 0x00000003000a7223 */ /* 0x000fc800000000ff */
[----:B------:R-:W-:-:S04]  /*0b00*/  FFMA R11, R10, -R5, R0 ;  /* 0x800000050a0b7223 */ /* 0x000fc80000000000 */
[----:B------:R-:W-:Y:S01]  /*0b10*/  FFMA R3, R3, R11, R10 ;  /* 0x0000000b03037223 */ /* 0x000fe2000000000a */
[----:B0-----:R-:W-:Y:S06]  /*0b20*/  @!P0 BRA `(.L_x_8) ;  /* 0x00000000000c8947 */ /* 0x001fec0003800000 */
[----:B------:R-:W-:Y:S01]  /*0b30*/  IMAD.MOV.U32 R3, RZ, RZ, R5 ;  /* 0x000000ffff037224 */ /* 0x000fe200078e0005 */
[----:B------:R-:W-:-:S07]  /*0b40*/  MOV R10, 0xb60 ;  /* 0x00000b60000a7802 */ /* 0x000fce0000000f00 */
[----:B------:R-:W-:Y:S05]  /*0b50*/  CALL.REL.NOINC `($__internal_1_$__cuda_sm3x_div_rn_noftz_f32_slowpath) ;  /* 0x0000000c002c7944 */ /* 0x000fea0003c00000 */
.L_x_8:
[----:B------:R-:W2:Y:S01]  /*0b60*/  LDG.E R0, desc[UR6][R6.64+-0x4] ;  /* 0xfffffc0606007981 */ /* 0x000ea2000c1e1900 */
[----:B------:R-:W0:Y:S03]  /*0b70*/  MUFU.RCP R10, R5 ;  /* 0x00000005000a7308 */ /* 0x000e260000001000 */
[----:B------:R1:W-:Y:S01]  /*0b80*/  STG.E desc[UR6][R6.64+-0x8], R3 ;  /* 0xfffff80306007986 */ /* 0x0003e2000c101906 */
[----:B0-----:R-:W-:Y:S01]  /*0b90*/  FFMA R11, R10, -R5, 1 ;  /* 0x3f8000000a0b7423 */ /* 0x001fe20000000805 */
[----:B--2---:R-:W-:-:S03]  /*0ba0*/  FMNMX R13, RZ, R0, !PT ;  /* 0x00000000ff0d7209 */ /* 0x004fc60007800000 */
[----:B------:R-:W-:Y:S01]  /*0bb0*/  FFMA R0, R10, R11, R10 ;  /* 0x0000000b0a007223 */ /* 0x000fe2000000000a */
[----:B------:R-:W0:Y:S03]  /*0bc0*/  FCHK P0, R13, R5 ;  /* 0x000000050d007302 */ /* 0x000e260000000000 */
[----:B------:R-:W-:-:S04]  /*0bd0*/  FFMA R10, R0, R13, RZ ;  /* 0x0000000d000a7223 */ /* 0x000fc800000000ff */
[----:B------:R-:W-:-:S04]  /*0be0*/  FFMA R11, R10, -R5, R13 ;  /* 0x800000050a0b7223 */ /* 0x000fc8000000000d */
[----:B------:R-:W-:Y:S01]  /*0bf0*/  FFMA R11, R0, R11, R10 ;  /* 0x0000000b000b7223 */ /* 0x000fe2000000000a */
[----:B01----:R-:W-:Y:S06]  /*0c00*/  @!P0 BRA `(.L_x_9) ;  /* 0x0000000000148947 */ /* 0x003fec0003800000 */
[----:B------:R-:W-:Y:S01]  /*0c10*/  IMAD.MOV.U32 R0, RZ, RZ, R13 ;  /* 0x000000ffff007224 */ /* 0x000fe200078e000d */
[----:B------:R-:W-:Y:S02]  /*0c20*/  MOV R3, R5 ;  /* 0x0000000500037202 */ /* 0x000fe40000000f00 */
[----:B------:R-:W-:-:S07]  /*0c30*/  MOV R10, 0xc50 ;  /* 0x00000c50000a7802 */ /* 0x000fce0000000f00 */
[----:B------:R-:W-:Y:S05]  /*0c40*/  CALL.REL.NOINC `($__internal_1_$__cuda_sm3x_div_rn_noftz_f32_slowpath) ;  /* 0x0000000800f07944 */ /* 0x000fea0003c00000 */
[----:B------:R-:W-:-:S07]  /*0c50*/  IMAD.MOV.U32 R11, RZ, RZ, R3 ;  /* 0x000000ffff0b7224 */ /* 0x000fce00078e0003 */
.L_x_9:
        /* <DEDUP_REMOVED lines=12> */
[----:B------:R-:W-:Y:S01]  /*0d20*/  MOV R10, 0xd50 ;  /* 0x00000d50000a7802 */ /* 0x000fe20000000f00 */
[----:B------:R-:W-:-:S07]  /*0d30*/  IMAD.MOV.U32 R3, RZ, RZ, R5 ;  /* 0x000000ffff037224 */ /* 0x000fce00078e0005 */
[----:B------:R-:W-:Y:S05]  /*0d40*/  CALL.REL.NOINC `($__internal_1_$__cuda_sm3x_div_rn_noftz_f32_slowpath) ;  /* 0x0000000800b07944 */ /* 0x000fea0003c00000 */
.L_x_10:
        /* <DEDUP_REMOVED lines=16> */
.L_x_11:
[----:B------:R0:W-:Y:S01]  /*0e50*/  STG.E desc[UR6][R6.64+0x4], R11 ;  /* 0x0000040b06007986 */ /* 0x0001e2000c101906 */
[----:B------:R-:W-:Y:S02]  /*0e60*/  VIADD R4, R4, 0x4 ;  /* 0x0000000404047836 */ /* 0x000fe40000000000 */
[----:B------:R-:W-:-:S03]  /*0e70*/  VIADD R9, R9, 0x4 ;  /* 0x0000000409097836 */ /* 0x000fc60000000000 */
[----:B------:R-:W-:-:S13]  /*0e80*/  ISETP.NE.AND P0, PT, R4, RZ, PT ;  /* 0x000000ff0400720c */ /* 0x000fda0003f05270 */
[----:B0-----:R-:W-:Y:S05]  /*0e90*/  @P0 BRA `(.L_x_12) ;  /* 0xfffffff800f00947 */ /* 0x001fea000383ffff */
.L_x_7:
[----:B------:R-:W-:-:S13]  /*0ea0*/  ISETP.NE.AND P0, PT, R8, RZ, PT ;  /* 0x000000ff0800720c */ /* 0x000fda0003f05270 */
[----:B------:R-:W-:Y:S05]  /*0eb0*/  @!P0 EXIT ;  /* 0x000000000000894d */ /* 0x000fea0003800000 */
[----:B------:R-:W0:Y:S01]  /*0ec0*/  LDC.64 R6, c[0x0][0x380] ;  /* 0x0000e000ff067b82 */ /* 0x000e220000000a00 */
[----:B------:R-:W1:Y:S01]  /*0ed0*/  LDCU UR4, c[0x0][0x388] ;  /* 0x00007100ff0477ac */ /* 0x000e620008000800 */
[----:B------:R-:W-:Y:S01]  /*0ee0*/  IMAD.MOV R4, RZ, RZ, -R8 ;  /* 0x000000ffff047224 */ /* 0x000fe200078e0a08 */
[----:B-1----:R-:W-:-:S07]  /*0ef0*/  IADD3 R11, PT, PT, R2, UR4, RZ ;  /* 0x00000004020b7c10 */ /* 0x002fce000fffe0ff */
.L_x_14:
[----:B01----:R-:W-:-:S05]  /*0f00*/  IMAD.WIDE R8, R11, 0x4, R6 ;  /* 0x000000040b087825 */ /* 0x003fca00078e0206 */
[----:B------:R-:W2:Y:S01]  /*0f10*/  LDG.E R0, desc[UR6][R8.64] ;  /* 0x0000000608007981 */ /* 0x000ea2000c1e1900 */
[----:B------:R-:W0:Y:S01]  /*0f20*/  MUFU.RCP R2, R5 ;  /* 0x0000000500027308 */ /* 0x000e220000001000 */
[----:B------:R-:W-:-:S05]  /*0f30*/  VIADD R4, R4, 0x1 ;  /* 0x0000000104047836 */ /* 0x000fca0000000000 */
[----:B------:R-:W-:Y:S01]  /*0f40*/  ISETP.NE.AND P2, PT, R4, RZ, PT ;  /* 0x000000ff0400720c */ /* 0x000fe20003f45270 */
[----:B0-----:R-:W-:Y:S01]  /*0f50*/  FFMA R3, R2, -R5, 1 ;  /* 0x3f80000002037423 */ /* 0x001fe20000000805 */
[----:B--2---:R-:W-:-:S03]  /*0f60*/  FMNMX R13, RZ, R0, !PT ;  /* 0x00000000ff0d7209 */ /* 0x004fc60007800000 */
[----:B------:R-:W-:Y:S01]  /*0f70*/  FFMA R0, R2, R3, R2 ;  /* 0x0000000302007223 */ /* 0x000fe20000000002 */
[----:B------:R-:W0:Y:S03]  /*0f80*/  FCHK P0, R13, R5 ;  /* 0x000000050d007302 */ /* 0x000e260000000000 */
[----:B------:R-:W-:-:S04]  /*0f90*/  FFMA R2, R0, R13, RZ ;  /* 0x0000000d00027223 */ /* 0x000fc800000000ff */
[----:B------:R-:W-:-:S04]  /*0fa0*/  FFMA R3, R2, -R5, R13 ;  /* 0x8000000502037223 */ /* 0x000fc8000000000d */
[----:B------:R-:W-:Y:S01]  /*0fb0*/  FFMA R3, R0, R3, R2 ;  /* 0x0000000300037223 */ /* 0x000fe20000000002 */
[----:B0-----:R-:W-:Y:S06]  /*0fc0*/  @!P0 BRA `(.L_x_13) ;  /* 0x0000000000108947 */ /* 0x001fec0003800000 */
[----:B------:R-:W-:Y:S01]  /*0fd0*/  IMAD.MOV.U32 R0, RZ, RZ, R13 ;  /* 0x000000ffff007224 */ /* 0x000fe200078e000d */
[----:B------:R-:W-:Y:S01]  /*0fe0*/  MOV R10, 0x1010 ;  /* 0x00001010000a7802 */ /* 0x000fe20000000f00 */
[----:B------:R-:W-:-:S07]  /*0ff0*/  IMAD.MOV.U32 R3, RZ, RZ, R5 ;  /* 0x000000ffff037224 */ /* 0x000fce00078e0005 */
[----:B------:R-:W-:Y:S05]  /*1000*/  CALL.REL.NOINC `($__internal_1_$__cuda_sm3x_div_rn_noftz_f32_slowpath) ;  /* 0x0000000800007944 */ /* 0x000fea0003c00000 */
.L_x_13:
[----:B------:R1:W-:Y:S01]  /*1010*/  STG.E desc[UR6][R8.64], R3 ;  /* 0x0000000308007986 */ /* 0x0003e2000c101906 */
[----:B------:R-:W-:Y:S01]  /*1020*/  VIADD R11, R11, 0x1 ;  /* 0x000000010b0b7836 */ /* 0x000fe20000000000 */
[----:B------:R-:W-:Y:S06]  /*1030*/  @P2 BRA `(.L_x_14) ;  /* 0xfffffffc00b02947 */ /* 0x000fec000383ffff */
[----:B------:R-:W-:Y:S05]  /*1040*/  EXIT ;  /* 0x000000000000794d */ /* 0x000fea0003800000 */
.L_x_6:
[----:B------:R-:W-:Y:S05]  /*1050*/  @!P0 EXIT ;  /* 0x000000000000894d */ /* 0x000fea0003800000 */
[----:B------:R-:W-:-:S04]  /*1060*/  IADD3 R2, PT, PT, R0, 0x1800000, RZ ;  /* 0x0180000000027810 */ /* 0x000fc80007ffe0ff */
[----:B------:R-:W-:-:S04]  /*1070*/  LOP3.LUT R2, R2, 0x7f800000, RZ, 0xc0, !PT ;  /* 0x7f80000002027812 */ /* 0x000fc800078ec0ff */
[----:B------:R-:W-:-:S13]  /*1080*/  ISETP.GT.U32.AND P0, PT, R2, 0x1ffffff, PT ;  /* 0x01ffffff0200780c */ /* 0x000fda0003f04070 */
[----:B------:R-:W-:Y:S05]  /*1090*/  @P0 BRA `(.L_x_15) ;  /* 0x00000000000c0947 */ /* 0x000fea0003800000 */
[----:B------:R-:W-:-:S07]  /*10a0*/  MOV R2, 0x10c0 ;  /* 0x000010c000027802 */ /* 0x000fce0000000f00 */
[----:B------:R-:W-:Y:S05]  /*10b0*/  CALL.REL.NOINC `($__internal_0_$__cuda_sm20_rcp_rn_f32_slowpath) ;  /* 0x0000000400047944 */ /* 0x000fea0003c00000 */
[----:B------:R-:W-:Y:S05]  /*10c0*/  BRA `(.L_x_16) ;  /* 0x0000000000107947 */ /* 0x000fea0003800000 */
.L_x_15:
[----:B------:R-:W0:Y:S02]  /*10d0*/  MUFU.RCP R5, R0 ;  /* 0x0000000000057308 */ /* 0x000e240000001000 */
[----:B0-----:R-:W-:-:S04]  /*10e0*/  FFMA R2, R0, R5, -1 ;  /* 0xbf80000000027423 */ /* 0x001fc80000000005 */
[----:B------:R-:W-:-:S04]  /*10f0*/  FADD.FTZ R2, -R2, -RZ ;  /* 0x800000ff02027221 */ /* 0x000fc80000010100 */
[----:B------:R-:W-:-:S07]  /*1100*/  FFMA R5, R5, R2, R5 ;  /* 0x0000000205057223 */ /* 0x000fce0000000005 */
.L_x_16:
[C---:B------:R-:W-:Y:S01]  /*1110*/  ISETP.GE.U32.AND P0, PT, R4.reuse, 0x8, PT ;  /* 0x000000080400780c */ /* 0x040fe20003f06070 */
[----:B------:R-:W-:Y:S01]  /*1120*/  IMAD.MOV.U32 R0, RZ, RZ, RZ ;  /* 0x000000ffff007224 */ /* 0x000fe200078e00ff */
[----:B------:R-:W-:-:S04]  /*1130*/  LOP3.LUT R8, R4, 0x7, RZ, 0xc0, !PT ;  /* 0x0000000704087812 */ /* 0x000fc800078ec0ff */
[----:B------:R-:W-:-:S07]  /*1140*/  ISETP.NE.AND P1, PT, R8, RZ, PT ;  /* 0x000000ff0800720c */ /* 0x000fce0003f25270 */
[----:B------:R-:W-:Y:S06]  /*1150*/  @!P0 BRA `(.L_x_17) ;  /* 0x0000000000588947 */ /* 0x000fec0003800000 */
[----:B------:R-:W0:Y:S01]  /*1160*/  LDCU.64 UR4, c[0x0][0x380] ;  /* 0x00007000ff0477ac */ /* 0x000e220008000a00 */
[----:B------:R-:W-:Y:S01]  /*1170*/  LOP3.LUT R0, R4, 0x7ffffff8, RZ, 0xc0, !PT ;  /* 0x7ffffff804007812 */ /* 0x000fe200078ec0ff */
[----:B------:R-:W1:Y:S04]  /*1180*/  LDCU UR8, c[0x0][0x388] ;  /* 0x00007100ff0877ac */ /* 0x000e680008000800 */
[----:B------:R-:W-:Y:S01]  /*1190*/  IMAD.MOV R6, RZ, RZ, -R0 ;  /* 0x000000ffff067224 */ /* 0x000fe200078e0a00 */
[----:B0-----:R-:W-:Y:S01]  /*11a0*/  UIADD3 UR4, UP0, UPT, UR4, 0x10, URZ ;  /* 0x0000001004047890 */ /* 0x001fe2000ff1e0ff */
[----:B-1----:R-:W-:-:S03]  /*11b0*/  IMAD.U32 R7, RZ, RZ, UR8 ;  /* 0x00000008ff077e24 */ /* 0x002fc6000f8e00ff */
[----:B------:R-:W-:-:S12]  /*11c0*/  UIADD3.X UR5, UPT, UPT, URZ, UR5, URZ, UP0, !UPT ;  /* 0x00000005ff057290 */ /* 0x000fd800087fe4ff */
.L_x_18:
[----:B0-----:R-:W-:Y:S01]  /*11d0*/  MOV R3, UR5 ;  /* 0x0000000500037c02 */ /* 0x001fe20008000f00 */
[----:B------:R-:W-:Y:S02]  /*11e0*/  IMAD.U32 R2, RZ, RZ, UR4 ;  /* 0x00000004ff027e24 */ /* 0x000fe4000f8e00ff */
[----:B------:R-:W-:Y:S02]  /*11f0*/  VIADD R6, R6, 0x8 ;  /* 0x0000000806067836 */ /* 0x000fe40000000000 */
[----:B------:R-:W-:-:S03]  /*1200*/  IMAD.WIDE R2, R7, 0x4, R2 ;  /* 0x0000000407027825 */ /* 0x000fc600078e0202 */
[----:B------:R-:W-:Y:S01]  /*1210*/  ISETP.NE.AND P0, PT, R6, RZ, PT ;  /* 0x000000ff0600720c */ /* 0x000fe20003f05270 */
[----:B------:R-:W-:Y:S01]  /*1220*/  VIADD R7, R7, 0x8 ;  /* 0x0000000807077836 */ /* 0x000fe20000000000 */
[----:B------:R0:W-:Y:S04]  /*1230*/  STG.E desc[UR6][R2.64+-0x10], R5 ;  /* 0xfffff00502007986 */ /* 0x0001e8000c101906 */
[----:B------:R0:W-:Y:S04]  /*1240*/  STG.E desc[UR6][R2.64+-0xc], R5 ;  /* 0xfffff40502007986 */ /* 0x0001e8000c101906 */
[----:B------:R0:W-:Y:S04]  /*1250*/  STG.E desc[UR6][R2.64+-0x8], R5 ;  /* 0xfffff80502007986 */ /* 0x0001e8000c101906 */
[----:B------:R0:W-:Y:S04]  /*1260*/  STG.E desc[UR6][R2.64+-0x4], R5 ;  /* 0xfffffc0502007986 */ /* 0x0001e8000c101906 */
[----:B------:R0:W-:Y:S04]  /*1270*/  STG.E desc[UR6][R2.64], R5 ;  /* 0x0000000502007986 */ /* 0x0001e8000c101906 */
[----:B------:R0:W-:Y:S04]  /*1280*/  STG.E desc[UR6][R2.64+0x4], R5 ;  /* 0x0000040502007986 */ /* 0x0001e8000c101906 */
[----:B------:R0:W-:Y:S04]  /*1290*/  STG.E desc[UR6][R2.64+0x8], R5 ;  /* 0x0000080502007986 */ /* 0x0001e8000c101906 */
[----:B------:R0:W-:Y:S01]  /*12a0*/  STG.E desc[UR6][R2.64+0xc], R5 ;  /* 0x00000c0502007986 */ /* 0x0001e2000c101906 */
[----:B------:R-:W-:Y:S05]  /*12b0*/  @P0 BRA `(.L_x_18) ;  /* 0xfffffffc00c40947 */ /* 0x000fea000383ffff */
.L_x_17:
[----:B------:R-:W-:Y:S05]  /*12c0*/  @!P1 EXIT ;  /* 0x000000000000994d */ /* 0x000fea0003800000 */
[----:B------:R-:W-:Y:S02]  /*12d0*/  ISETP.GE.U32.AND P0, PT, R8, 0x4, PT ;  /* 0x000000040800780c */ /* 0x000fe40003f06070 */
[----:B------:R-:W-:-:S04]  /*12e0*/  LOP3.LUT R6, R4, 0x3, RZ, 0xc0, !PT ;  /* 0x0000000304067812 */ /* 0x000fc800078ec0ff */
[----:B------:R-:W-:-:S07]  /*12f0*/  ISETP.NE.AND P1, PT, R6, RZ, PT ;  /* 0x000000ff0600720c */ /* 0x000fce0003f25270 */
[----:B------:R-:W-:Y:S06]  /*1300*/  @!P0 BRA `(.L_x_19) ;  /* 0x0000000000248947 */ /* 0x000fec0003800000 */
[----:B0-----:R-:W0:Y:S01]  /*1310*/  LDC.64 R2, c[0x0][0x380] ;  /* 0x0000e000ff027b82 */ /* 0x001e220000000a00 */
[----:B------:R-:W1:Y:S02]  /*1320*/  LDCU UR4, c[0x0][0x388] ;  /* 0x00007100ff0477ac */ /* 0x000e640008000800 */
[C---:B-1----:R-:W-:Y:S02]  /*1330*/  VIADD R7, R0.reuse, UR4 ;  /* 0x0000000400077c36 */ /* 0x042fe40008000000 */
[----:B------:R-:W-:Y:S02]  /*1340*/  VIADD R0, R0, 0x4 ;  /* 0x0000000400007836 */ /* 0x000fe40000000000 */
[----:B0-----:R-:W-:-:S05]  /*1350*/  IMAD.WIDE R2, R7, 0x4, R2 ;  /* 0x0000000407027825 */ /* 0x001fca00078e0202 */
[----:B------:R1:W-:Y:S04]  /*1360*/  STG.E desc[UR6][R2.64], R5 ;  /* 0x0000000502007986 */ /* 0x0003e8000c101906 */
[----:B------:R1:W-:Y:S04]  /*1370*/  STG.E desc[UR6][R2.64+0x4], R5 ;  /* 0x0000040502007986 */ /* 0x0003e8000c101906 */
[----:B------:R1:W-:Y:S04]  /*1380*/  STG.E desc[UR6][R2.64+0x8], R5 ;  /* 0x0000080502007986 */ /* 0x0003e8000c101906 */
[----:B------:R1:W-:Y:S02]  /*1390*/  STG.E desc[UR6][R2.64+0xc], R5 ;  /* 0x00000c0502007986 */ /* 0x0003e4000c101906 */
.L_x_19:
[----:B------:R-:W-:Y:S05]  /*13a0*/  @!P1 EXIT ;  /* 0x000000000000994d */ /* 0x000fea0003800000 */
[----:B------:R-:W-:Y:S02]  /*13b0*/  ISETP.NE.AND P0, PT, R6, 0x1, PT ;  /* 0x000000010600780c */ /* 0x000fe40003f05270 */
[----:B------:R-:W-:-:S04]  /*13c0*/  LOP3.LUT R4, R4, 0x1, RZ, 0xc0, !PT ;  /* 0x0000000104047812 */ /* 0x000fc800078ec0ff */
[----:B------:R-:W-:-:S07]  /*13d0*/  ISETP.NE.U32.AND P1, PT, R4, 0x1, PT ;  /* 0x000000010400780c */ /* 0x000fce0003f25070 */
[----:B------:R-:W-:Y:S06]  /*13e0*/  @!P0 BRA `(.L_x_20) ;  /* 0x00000000001c8947 */ /* 0x000fec0003800000 */
[----:B01----:R-:W0:Y:S01]  /*13f0*/  LDC.64 R2, c[0x0][0x380] ;  /* 0x0000e000ff027b82 */ /* 0x003e220000000a00 */
[----:B------:R-:W1:Y:S02]  /*1400*/  LDCU UR4, c[0x0][0x388] ;  /* 0x00007100ff0477ac */ /* 0x000e640008000800 */
[C---:B-1----:R-:W-:Y:S01]  /*1410*/  IADD3 R7, PT, PT, R0.reuse, UR4, RZ ;  /* 0x0000000400077c10 */ /* 0x042fe2000fffe0ff */
[----:B------:R-:W-:-:S04]  /*1420*/  VIADD R0, R0, 0x2 ;  /* 0x0000000200007836 */ /* 0x000fc80000000000 */
[----:B0-----:R-:W-:-:S05]  /*1430*/  IMAD.WIDE R2, R7, 0x4, R2 ;  /* 0x0000000407027825 */ /* 0x001fca00078e0202 */
[----:B------:R2:W-:Y:S04]  /*1440*/  STG.E desc[UR6][R2.64], R5 ;  /* 0x0000000502007986 */ /* 0x0005e8000c101906 */
[----:B------:R2:W-:Y:S02]  /*1450*/  STG.E desc[UR6][R2.64+0x4], R5 ;  /* 0x0000040502007986 */ /* 0x0005e4000c101906 */
.L_x_20:
[----:B------:R-:W-:Y:S05]  /*1460*/  @P1 EXIT ;  /* 0x000000000000194d */ /* 0x000fea0003800000 */
[----:B012---:R-:W0:Y:S01]  /*1470*/  LDC.64 R2, c[0x0][0x380] ;  /* 0x0000e000ff027b82 */ /* 0x007e220000000a00 */
[----:B------:R-:W1:Y:S02]  /*1480*/  LDCU UR4, c[0x0][0x388] ;  /* 0x00007100ff0477ac */ /* 0x000e640008000800 */
[----:B-1----:R-:W-:-:S04]  /*1490*/  VIADD R7, R0, UR4 ;  /* 0x0000000400077c36 */ /* 0x002fc80008000000 */
[----:B0-----:R-:W-:-:S05]  /*14a0*/  IMAD.WIDE R2, R7, 0x4, R2 ;  /* 0x0000000407027825 */ /* 0x001fca00078e0202 */
[----:B------:R-:W-:Y:S01]  /*14b0*/  STG.E desc[UR6][R2.64], R5 ;  /* 0x0000000502007986 */ /* 0x000fe2000c101906 */
[----:B------:R-:W-:Y:S05]  /*14c0*/  EXIT ;  /* 0x000000000000794d */ /* 0x000fea0003800000 */
        .weak           $__internal_0_$__cuda_sm20_rcp_rn_f32_slowpath
        .type           $__internal_0_$__cuda_sm20_rcp_rn_f32_slowpath,@function
        .size           $__internal_0_$__cuda_sm20_rcp_rn_f32_slowpath,($__internal_1_$__cuda_sm3x_div_rn_noftz_f32_slowpath - $__internal_0_$__cuda_sm20_rcp_rn_f32_slowpath)
$__internal_0_$__cuda_sm20_rcp_rn_f32_slowpath:
[----:B------:R-:W-:-:S05]  /*14d0*/  IMAD.SHL.U32 R3, R0, 0x2, RZ ;  /* 0x0000000200037824 */ /* 0x000fca00078e00ff */
[----:B------:R-:W-:-:S04]  /*14e0*/  SHF.R.U32.HI R3, RZ, 0x18, R3 ;  /* 0x00000018ff037819 */ /* 0x000fc80000011603 */
[----:B------:R-:W-:-:S13]  /*14f0*/  ISETP.NE.U32.AND P0, PT, R3, RZ, PT ;  /* 0x000000ff0300720c */ /* 0x000fda0003f05070 */
[----:B------:R-:W-:Y:S05]  /*1500*/  @P0 BRA `(.L_x_21) ;  /* 0x00000000002c0947 */ /* 0x000fea0003800000 */
[----:B------:R-:W-:-:S05]  /*1510*/  IMAD.SHL.U32 R3, R0, 0x2, RZ ;  /* 0x0000000200037824 */ /* 0x000fca00078e00ff */
[----:B------:R-:W-:-:S13]  /*1520*/  ISETP.NE.AND P0, PT, R3, RZ, PT ;  /* 0x000000ff0300720c */ /* 0x000fda0003f05270 */
[----:B------:R0:W1:Y:S01]  /*1530*/  @!P0 MUFU.RCP R3, R0 ;  /* 0x0000000000038308 */ /* 0x0000620000001000 */
[----:B------:R-:W-:Y:S05]  /*1540*/  @!P0 BRA `(.L_x_22) ;  /* 0x0000000000a48947 */ /* 0x000fea0003800000 */
[----:B------:R-:W-:-:S04]  /*1550*/  FFMA R5, R0, 1.84467440737095516160e+19, RZ ;  /* 0x5f80000000057823 */ /* 0x000fc800000000ff */
[----:B0-----:R-:W1:Y:S02]  /*1560*/  MUFU.RCP R0, R5 ;  /* 0x0000000500007308 */ /* 0x001e640000001000 */
[----:B-1----:R-:W-:-:S04]  /*1570*/  FFMA R3, R5, R0, -1 ;  /* 0xbf80000005037423 */ /* 0x002fc80000000000 */
[----:B------:R-:W-:-:S04]  /*1580*/  FADD.FTZ R3, -R3, -RZ ;  /* 0x800000ff03037221 */ /* 0x000fc80000010100 */
[----:B------:R-:W-:-:S04]  /*1590*/  FFMA R0, R0, R3, R0 ;  /* 0x0000000300007223 */ /* 0x000fc80000000000 */
[----:B------:R-:W-:Y:S01]  /*15a0*/  FFMA R3, R0, 1.84467440737095516160e+19, RZ ;  /* 0x5f80000000037823 */ /* 0x000fe200000000ff */
[----:B------:R-:W-:Y:S06]  /*15b0*/  BRA `(.L_x_22) ;  /* 0x0000000000887947 */ /* 0x000fec0003800000 */
.L_x_21:
[----:B------:R-:W-:-:S04]  /*15c0*/  IADD3 R5, PT, PT, R3, -0xfd, RZ ;  /* 0xffffff0303057810 */ /* 0x000fc80007ffe0ff */
[----:B------:R-:W-:-:S13]  /*15d0*/  ISETP.GT.U32.AND P0, PT, R5, 0x1, PT ;  /* 0x000000010500780c */ /* 0x000fda0003f04070 */
[----:B------:R-:W-:Y:S05]  /*15e0*/  @P0 BRA `(.L_x_23) ;  /* 0x0000000000780947 */ /* 0x000fea0003800000 */
[----:B------:R-:W-:Y:S01]  /*15f0*/  LOP3.LUT R6, R0, 0x7fffff, RZ, 0xc0, !PT ;  /* 0x007fffff00067812 */ /* 0x000fe200078ec0ff */
[----:B------:R-:W-:Y:S02]  /*1600*/  IMAD.MOV.U32 R10, RZ, RZ, 0x3 ;  /* 0x00000003ff0a7424 */ /* 0x000fe400078e00ff */
[----:B------:R-:W-:Y:S01]  /*1610*/  VIADD R3, R3, 0xffffff04 ;  /* 0xffffff0403037836 */ /* 0x000fe20000000000 */
[----:B------:R-:W-:Y:S02]  /*1620*/  LOP3.LUT R6, R6, 0x3f800000, RZ, 0xfc, !PT ;  /* 0x3f80000006067812 */ /* 0x000fe400078efcff */
[----:B------:R-:W-:Y:S02]  /*1630*/  SHF.L.U32 R11, R10, R5, RZ ;  /* 0x000000050a0b7219 */ /* 0x000fe400000006ff */
[----:B------:R-:W0:Y:S02]  /*1640*/  MUFU.RCP R7, R6 ;  /* 0x0000000600077308 */ /* 0x000e240000001000 */
[----:B0-----:R-:W-:-:S04]  /*1650*/  FFMA R8, R6, R7, -1 ;  /* 0xbf80000006087423 */ /* 0x001fc80000000007 */
[----:B------:R-:W-:-:S04]  /*1660*/  FADD.FTZ R8, -R8, -RZ ;  /* 0x800000ff08087221 */ /* 0x000fc80000010100 */
[CCC-:B------:R-:W-:Y:S01]  /*1670*/  FFMA.RM R9, R7.reuse, R8.reuse, R7.reuse ;  /* 0x0000000807097223 */ /* 0x1c0fe20000004007 */
[----:B------:R-:W-:-:S04]  /*1680*/  FFMA.RP R8, R7, R8, R7 ;  /* 0x0000000807087223 */ /* 0x000fc80000008007 */
[C---:B------:R-:W-:Y:S02]  /*1690*/  LOP3.LUT R7, R9.reuse, 0x7fffff, RZ, 0xc0, !PT ;  /* 0x007fffff09077812 */ /* 0x040fe400078ec0ff */
[----:B------:R-:W-:Y:S02]  /*16a0*/  FSETP.NEU.FTZ.AND P0, PT, R9, R8, PT ;  /* 0x000000080900720b */ /* 0x000fe40003f1d000 */
[----:B------:R-:W-:Y:S02]  /*16b0*/  LOP3.LUT R8, R7, 0x800000, RZ, 0xfc, !PT ;  /* 0x0080000007087812 */ /* 0x000fe400078efcff */
[----:B------:R-:W-:Y:S02]  /*16c0*/  SEL R7, RZ, 0xffffffff, !P0 ;  /* 0xffffffffff077807 */ /* 0x000fe40004000000 */
[----:B------:R-:W-:Y:S02]  /*16d0*/  LOP3.LUT R6, R11, R8, RZ, 0xc0, !PT ;  /* 0x000000080b067212 */ /* 0x000fe400078ec0ff */
[----:B------:R-:W-:Y:S01]  /*16e0*/  SHF.R.U32.HI R3, RZ, R3, R8 ;  /* 0x00000003ff037219 */ /* 0x000fe20000011608 */
[----:B------:R-:W-:Y:S01]  /*16f0*/  IMAD.MOV R7, RZ, RZ, -R7 ;  /* 0x000000ffff077224 */ /* 0x000fe200078e0a07 */
[----:B------:R-:W-:-:S04]  /*1700*/  SHF.R.U32.HI R6, RZ, R5, R6 ;  /* 0x00000005ff067219 */ /* 0x000fc80000011606 */
[----:B------:R-:W-:Y:S02]  /*1710*/  LOP3.LUT P1, RZ, R7, R5, R8, 0xf8, !PT ;  /* 0x0000000507ff7212 */ /* 0x000fe4000782f808 */
[C---:B------:R-:W-:Y:S02]  /*1720*/  LOP3.LUT P0, RZ, R6.reuse, 0x1, RZ, 0xc0, !PT ;  /* 0x0000000106ff7812 */ /* 0x040fe4000780c0ff */
[----:B------:R-:W-:-:S04]  /*1730*/  LOP3.LUT P2, RZ, R6, 0x2, RZ, 0xc0, !PT ;  /* 0x0000000206ff7812 */ /* 0x000fc8000784c0ff */
[----:B------:R-:W-:Y:S02]  /*1740*/  PLOP3.LUT P0, PT, P0, P1, P2, 0xe0, 0x0 ;  /* 0x000000000000781c */ /* 0x000fe40000703c20 */
[----:B------:R-:W-:Y:S02]  /*1750*/  LOP3.LUT P1, RZ, R0, 0x7fffff, RZ, 0xc0, !PT ;  /* 0x007fffff00ff7812 */ /* 0x000fe4000782c0ff */
[----:B------:R-:W-:-:S05]  /*1760*/  SEL R5, RZ, 0x1, !P0 ;  /* 0x00000001ff057807 */ /* 0x000fca0004000000 */
[----:B------:R-:W-:-:S05]  /*1770*/  IMAD.MOV R5, RZ, RZ, -R5 ;  /* 0x000000ffff057224 */ /* 0x000fca00078e0a05 */
[----:B------:R-:W-:-:S13]  /*1780*/  ISETP.GE.AND P0, PT, R5, RZ, PT ;  /* 0x000000ff0500720c */ /* 0x000fda0003f06270 */
[----:B------:R-:W-:-:S05]  /*1790*/  @!P0 IADD3 R3, PT, PT, R3, 0x1, RZ ;  /* 0x0000000103038810 */ /* 0x000fca0007ffe0ff */
[----:B------:R-:W-:-:S05]  /*17a0*/  @!P1 IMAD.SHL.U32 R3, R3, 0x2, RZ ;  /* 0x0000000203039824 */ /* 0x000fca00078e00ff */
[----:B------:R-:W-:Y:S01]  /*17b0*/  LOP3.LUT R3, R3, 0x80000000, R0, 0xf8, !PT ;  /* 0x8000000003037812 */ /* 0x000fe200078ef800 */
[----:B------:R-:W-:Y:S06]  /*17c0*/  BRA `(.L_x_22) ;  /* 0x0000000000047947 */ /* 0x000fec0003800000 */
.L_x_23:
[----:B------:R2:W3:Y:S02]  /*17d0*/  MUFU.RCP R3, R0 ;  /* 0x0000000000037308 */ /* 0x0004e40000001000 */
.L_x_22:
[----:B-1-3--:R-:W-:Y:S02]  /*17e0*/  IMAD.MOV.U32 R5, RZ, RZ, R3 ;  /* 0x000000ffff057224 */ /* 0x00afe400078e0003 */
[----:B------:R-:W-:-:S04]  /*17f0*/  IMAD.MOV.U32 R3, RZ, RZ, 0x0 ;  /* 0x00000000ff037424 */ /* 0x000fc800078e00ff */
[----:B0-2---:R-:W-:Y:S05]  /*1800*/  RET.REL.NODEC R2 `(_Z9rm_kernelPfi) ;  /* 0xffffffe402fc7950 */ /* 0x005fea0003c3ffff */
        .weak           $__internal_1_$__cuda_sm3x_div_rn_noftz_f32_slowpath
        .type           $__internal_1_$__cuda_sm3x_div_rn_noftz_f32_slowpath,@function
        .size           $__internal_1_$__cuda_sm3x_div_rn_noftz_f32_slowpath,(.L_x_34 - $__internal_1_$__cuda_sm3x_div_rn_noftz_f32_slowpath)
$__internal_1_$__cuda_sm3x_div_rn_noftz_f32_slowpath:
[----:B------:R-:W-:Y:S02]  /*1810*/  SHF.R.U32.HI R12, RZ, 0x17, R3 ;  /* 0x00000017ff0c7819 */ /* 0x000fe40000011603 */
[----:B------:R-:W-:Y:S02]  /*1820*/  SHF.R.U32.HI R13, RZ, 0x17, R0 ;  /* 0x00000017ff0d7819 */ /* 0x000fe40000011600 */
[----:B------:R-:W-:Y:S02]  /*1830*/  LOP3.LUT R12, R12, 0xff, RZ, 0xc0, !PT ;  /* 0x000000ff0c0c7812 */ /* 0x000fe400078ec0ff */
[----:B------:R-:W-:-:S03]  /*1840*/  LOP3.LUT R17, R13, 0xff, RZ, 0xc0, !PT ;  /* 0x000000ff0d117812 */ /* 0x000fc600078ec0ff */
[----:B------:R-:W-:Y:S01]  /*1850*/  VIADD R15, R12, 0xffffffff ;  /* 0xffffffff0c0f7836 */ /* 0x000fe20000000000 */
[----:B------:R-:W-:-:S04]  /*1860*/  IADD3 R14, PT, PT, R17, -0x1, RZ ;  /* 0xffffffff110e7810 */ /* 0x000fc80007ffe0ff */
[----:B------:R-:W-:-:S04]  /*1870*/  ISETP.GT.U32.AND P0, PT, R15, 0xfd, PT ;  /* 0x000000fd0f00780c */ /* 0x000fc80003f04070 */
[----:B------:R-:W-:-:S13]  /*1880*/  ISETP.GT.U32.OR P0, PT, R14, 0xfd, P0 ;  /* 0x000000fd0e00780c */ /* 0x000fda0000704470 */
[----:B------:R-:W-:Y:S01]  /*1890*/  @!P0 IMAD.MOV.U32 R13, RZ, RZ, RZ ;  /* 0x000000ffff0d8224 */ /* 0x000fe200078e00ff */
[----:B------:R-:W-:Y:S06]  /*18a0*/  @!P0 BRA `(.L_x_24) ;  /* 0x00000000005c8947 */ /* 0x000fec0003800000 */
[----:B------:R-:W-:Y:S02]  /*18b0*/  FSETP.GTU.FTZ.AND P0, PT, |R0|, +INF , PT ;  /* 0x7f8000000000780b */ /* 0x000fe40003f1c200 */
[----:B------:R-:W-:-:S04]  /*18c0*/  FSETP.GTU.FTZ.AND P1, PT, |R3|, +INF , PT ;  /* 0x7f8000000300780b */ /* 0x000fc80003f3c200 */
[----:B------:R-:W-:-:S13]  /*18d0*/  PLOP3.LUT P0, PT, P0, P1, PT, 0xf8, 0x8f ;  /* 0x00000000008f781c */ /* 0x000fda0000703f70 */
[----:B------:R-:W-:Y:S05]  /*18e0*/  @P0 BRA `(.L_x_25) ;  /* 0x0000000400440947 */ /* 0x000fea0003800000 */
[----:B------:R-:W-:-:S13]  /*18f0*/  LOP3.LUT P0, RZ, R3, 0x7fffffff, R0, 0xc8, !PT ;  /* 0x7fffffff03ff7812 */ /* 0x000fda000780c800 */
[----:B------:R-:W-:Y:S05]  /*1900*/  @!P0 BRA `(.L_x_26) ;  /* 0x0000000400348947 */ /* 0x000fea0003800000 */
[C---:B------:R-:W-:Y:S02]  /*1910*/  FSETP.NEU.FTZ.AND P3, PT, |R0|.reuse, +INF , PT ;  /* 0x7f8000000000780b */ /* 0x040fe40003f7d200 */
[----:B------:R-:W-:Y:S02]  /*1920*/  FSETP.NEU.FTZ.AND P1, PT, |R3|, +INF , PT ;  /* 0x7f8000000300780b */ /* 0x000fe40003f3d200 */
[----:B------:R-:W-:-:S11]  /*1930*/  FSETP.NEU.FTZ.AND P0, PT, |R0|, +INF , PT ;  /* 0x7f8000000000780b */ /* 0x000fd60003f1d200 */
[----:B------:R-:W-:Y:S05]  /*1940*/  @!P1 BRA !P3, `(.L_x_26) ;  /* 0x0000000400249947 */ /* 0x000fea0005800000 */
[----:B------:R-:W-:-:S04]  /*1950*/  LOP3.LUT P3, RZ, R0, 0x7fffffff, RZ, 0xc0, !PT ;  /* 0x7fffffff00ff7812 */ /* 0x000fc8000786c0ff */
[----:B------:R-:W-:-:S13]  /*1960*/  PLOP3.LUT P1, PT, P1, P3, PT, 0x2f, 0xf2 ;  /* 0x0000000000f2781c */ /* 0x000fda0000f26577 */
[----:B------:R-:W-:Y:S05]  /*1970*/  @P1 BRA `(.L_x_27) ;  /* 0x0000000400101947 */ /* 0x000fea0003800000 */
[----:B------:R-:W-:-:S04]  /*1980*/  LOP3.LUT P1, RZ, R3, 0x7fffffff, RZ, 0xc0, !PT ;  /* 0x7fffffff03ff7812 */ /* 0x000fc8000782c0ff */
[----:B------:R-:W-:-:S13]  /*1990*/  PLOP3.LUT P0, PT, P0, P1, PT, 0x2f, 0xf2 ;  /* 0x0000000000f2781c */ /* 0x000fda0000702577 */
[----:B------:R-:W-:Y:S05]  /*19a0*/  @P0 BRA `(.L_x_28) ;  /* 0x0000000000f80947 */ /* 0x000fea0003800000 */
[----:B------:R-:W-:Y:S02]  /*19b0*/  ISETP.GE.AND P0, PT, R14, RZ, PT ;  /* 0x000000ff0e00720c */ /* 0x000fe40003f06270 */
[----:B------:R-:W-:-:S11]  /*19c0*/  ISETP.GE.AND P1, PT, R15, RZ, PT ;  /* 0x000000ff0f00720c */ /* 0x000fd60003f26270 */
[----:B------:R-:W-:Y:S02]  /*19d0*/  @P0 IMAD.MOV.U32 R13, RZ, RZ, RZ ;  /* 0x000000ffff0d0224 */ /* 0x000fe400078e00ff */
[----:B------:R-:W-:Y:S01]  /*19e0*/  @!P0 FFMA R0, R0, 1.84467440737095516160e+19, RZ ;  /* 0x5f80000000008823 */ /* 0x000fe200000000ff */
[----:B------:R-:W-:Y:S02]  /*19f0*/  @!P0 IMAD.MOV.U32 R13, RZ, RZ, -0x40 ;  /* 0xffffffc0ff0d8424 */ /* 0x000fe400078e00ff */
[----:B------:R-:W-:Y:S02]  /*1a00*/  @!P1 FFMA R3, R3, 1.84467440737095516160e+19, RZ ;  /* 0x5f80000003039823 */ /* 0x000fe400000000ff */
[----:B------:R-:W-:-:S07]  /*1a10*/  @!P1 VIADD R13, R13, 0x40 ;  /* 0x000000400d0d9836 */ /* 0x000fce0000000000 */
.L_x_24:
[----:B------:R-:W-:Y:S01]  /*1a20*/  LEA R14, R12, 0xc0800000, 0x17 ;  /* 0xc08000000c0e7811 */ /* 0x000fe200078eb8ff */
[----:B------:R-:W-:-:S03]  /*1a30*/  VIADD R17, R17, 0xffffff81 ;  /* 0xffffff8111117836 */ /* 0x000fc60000000000 */
[----:B------:R-:W-:Y:S01]  /*1a40*/  IADD3 R16, PT, PT, -R14, R3, RZ ;  /* 0x000000030e107210 */ /* 0x000fe20007ffe1ff */
[----:B------:R-:W-:-:S03]  /*1a50*/  IMAD R0, R17, -0x800000, R0 ;  /* 0xff80000011007824 */ /* 0x000fc600078e0200 */
[----:B------:R0:W1:Y:S01]  /*1a60*/  MUFU.RCP R3, R16 ;  /* 0x0000001000037308 */ /* 0x0000620000001000 */
[----:B------:R-:W-:Y:S01]  /*1a70*/  FADD.FTZ R15, -R16, -RZ ;  /* 0x800000ff100f7221 */ /* 0x000fe20000010100 */
[----:B0-----:R-:W-:-:S05]  /*1a80*/  IADD3 R16, PT, PT, R17, 0x7f, -R12 ;  /* 0x0000007f11107810 */ /* 0x001fca0007ffe80c */
[----:B------:R-:W-:Y:S02]  /*1a90*/  IMAD.IADD R13, R16, 0x1, R13 ;  /* 0x00000001100d7824 */ /* 0x000fe400078e020d */
[----:B-1----:R-:W-:-:S04]  /*1aa0*/  FFMA R14, R3, R15, 1 ;  /* 0x3f800000030e7423 */ /* 0x002fc8000000000f */
[----:B------:R-:W-:-:S04]  /*1ab0*/  FFMA R3, R3, R14, R3 ;  /* 0x0000000e03037223 */ /* 0x000fc80000000003 */
[----:B------:R-:W-:-:S04]  /*1ac0*/  FFMA R14, R0, R3, RZ ;  /* 0x00000003000e7223 */ /* 0x000fc800000000ff */
[----:B------:R-:W-:-:S04]  /*1ad0*/  FFMA R18, R15, R14, R0 ;  /* 0x0000000e0f127223 */ /* 0x000fc80000000000 */
[----:B------:R-:W-:-:S04]  /*1ae0*/  FFMA R14, R3, R18, R14 ;  /* 0x00000012030e7223 */ /* 0x000fc8000000000e */
[----:B------:R-:W-:-:S04]  /*1af0*/  FFMA R15, R15, R14, R0 ;  /* 0x0000000e0f0f7223 */ /* 0x000fc80000000000 */
[----:B------:R-:W-:-:S05]  /*1b00*/  FFMA R0, R3, R15, R14 ;  /* 0x0000000f03007223 */ /* 0x000fca000000000e */
[----:B------:R-:W-:-:S04]  /*1b10*/  SHF.R.U32.HI R12, RZ, 0x17, R0 ;  /* 0x00000017ff0c7819 */ /* 0x000fc80000011600 */
[----:B------:R-:W-:-:S05]  /*1b20*/  LOP3.LUT R12, R12, 0xff, RZ, 0xc0, !PT ;  /* 0x000000ff0c0c7812 */ /* 0x000fca00078ec0ff */
[----:B------:R-:W-:-:S04]  /*1b30*/  IMAD.IADD R16, R12, 0x1, R13 ;  /* 0x000000010c107824 */ /* 0x000fc800078e020d */
[----:B------:R-:W-:-:S05]  /*1b40*/  VIADD R12, R16, 0xffffffff ;  /* 0xffffffff100c7836 */ /* 0x000fca0000000000 */
[----:B------:R-:W-:-:S13]  /*1b50*/  ISETP.GE.U32.AND P0, PT, R12, 0xfe, PT ;  /* 0x000000fe0c00780c */ /* 0x000fda0003f06070 */
[----:B------:R-:W-:Y:S05]  /*1b60*/  @!P0 BRA `(.L_x_29) ;  /* 0x0000000000808947 */ /* 0x000fea0003800000 */
[----:B------:R-:W-:-:S13]  /*1b70*/  ISETP.GT.AND P0, PT, R16, 0xfe, PT ;  /* 0x000000fe1000780c */ /* 0x000fda0003f04270 */
[----:B------:R-:W-:Y:S05]  /*1b80*/  @P0 BRA `(.L_x_30) ;  /* 0x00000000006c0947 */ /* 0x000fea0003800000 */
[----:B------:R-:W-:-:S13]  /*1b90*/  ISETP.GE.AND P0, PT, R16, 0x1, PT ;  /* 0x000000011000780c */ /* 0x000fda0003f06270 */
[----:B------:R-:W-:Y:S05]  /*1ba0*/  @P0 BRA `(.L_x_31) ;  /* 0x0000000000980947 */ /* 0x000fea0003800000 */
[----:B------:R-:W-:Y:S02]  /*1bb0*/  ISETP.GE.AND P0, PT, R16, -0x18, PT ;  /* 0xffffffe81000780c */ /* 0x000fe40003f06270 */
[----:B------:R-:W-:-:S11]  /*1bc0*/  LOP3.LUT R0, R0, 0x80000000, RZ, 0xc0, !PT ;  /* 0x8000000000007812 */ /* 0x000fd600078ec0ff */
[----:B------:R-:W-:Y:S05]  /*1bd0*/  @!P0 BRA `(.L_x_31) ;  /* 0x00000000008c8947 */ /* 0x000fea0003800000 */
[CCC-:B------:R-:W-:Y:S01]  /*1be0*/  FFMA.RZ R12, R3.reuse, R15.reuse, R14.reuse ;  /* 0x0000000f030c7223 */ /* 0x1c0fe2000000c00e */
[C---:B------:R-:W-:Y:S02]  /*1bf0*/  ISETP.NE.AND P3, PT, R16.reuse, RZ, PT ;  /* 0x000000ff1000720c */ /* 0x040fe40003f65270 */
[----:B------:R-:W-:Y:S02]  /*1c00*/  ISETP.NE.AND P1, PT, R16, RZ, PT ;  /* 0x000000ff1000720c */ /* 0x000fe40003f25270 */
[----:B------:R-:W-:Y:S01]  /*1c10*/  LOP3.LUT R13, R12, 0x7fffff, RZ, 0xc0, !PT ;  /* 0x007fffff0c0d7812 */ /* 0x000fe200078ec0ff */
[CCC-:B------:R-:W-:Y:S01]  /*1c20*/  FFMA.RP R12, R3.reuse, R15.reuse, R14.reuse ;  /* 0x0000000f030c7223 */ /* 0x1c0fe2000000800e */
[----:B------:R-:W-:Y:S01]  /*1c30*/  FFMA.RM R3, R3, R15, R14 ;  /* 0x0000000f03037223 */ /* 0x000fe2000000400e */
[----:B------:R-:W-:Y:S01]  /*1c40*/  IADD3 R14, PT, PT, R16, 0x20, RZ ;  /* 0x00000020100e7810 */ /* 0x000fe20007ffe0ff */
[----:B------:R-:W-:Y:S01]  /*1c50*/  IMAD.MOV R15, RZ, RZ, -R16 ;  /* 0x000000ffff0f7224 */ /* 0x000fe200078e0a10 */
[----:B------:R-:W-:-:S02]  /*1c60*/  LOP3.LUT R13, R13, 0x800000, RZ, 0xfc, !PT ;  /* 0x008000000d0d7812 */ /* 0x000fc400078efcff */
[----:B------:R-:W-:Y:S02]  /*1c70*/  FSETP.NEU.FTZ.AND P0, PT, R12, R3, PT ;  /* 0x000000030c00720b */ /* 0x000fe40003f1d000 */
[----:B------:R-:W-:Y:S02]  /*1c80*/  SHF.L.U32 R14, R13, R14, RZ ;  /* 0x0000000e0d0e7219 */ /* 0x000fe400000006ff */
[----:B------:R-:W-:Y:S02]  /*1c90*/  SEL R12, R15, RZ, P3 ;  /* 0x000000ff0f0c7207 */ /* 0x000fe40001800000 */
[----:B------:R-:W-:Y:S02]  /*1ca0*/  ISETP.NE.AND P1, PT, R14, RZ, P1 ;  /* 0x000000ff0e00720c */ /* 0x000fe40000f25270 */
[----:B------:R-:W-:Y:S02]  /*1cb0*/  SHF.R.U32.HI R12, RZ, R12, R13 ;  /* 0x0000000cff0c7219 */ /* 0x000fe4000001160d */
[----:B------:R-:W-:-:S02]  /*1cc0*/  PLOP3.LUT P0, PT, P0, P1, PT, 0xf8, 0x8f ;  /* 0x00000000008f781c */ /* 0x000fc40000703f70 */
[----:B------:R-:W-:Y:S02]  /*1cd0*/  SHF.R.U32.HI R14, RZ, 0x1, R12 ;  /* 0x00000001ff0e7819 */ /* 0x000fe4000001160c */
[----:B------:R-:W-:-:S04]  /*1ce0*/  SEL R3, RZ, 0x1, !P0 ;  /* 0x00000001ff037807 */ /* 0x000fc80004000000 */
[----:B------:R-:W-:-:S04]  /*1cf0*/  LOP3.LUT R3, R3, 0x1, R14, 0xf8, !PT ;  /* 0x0000000103037812 */ /* 0x000fc800078ef80e */
[----:B------:R-:W-:-:S05]  /*1d00*/  LOP3.LUT R3, R3, R12, RZ, 0xc0, !PT ;  /* 0x0000000c03037212 */ /* 0x000fca00078ec0ff */
[----:B------:R-:W-:-:S05]  /*1d10*/  IMAD.IADD R3, R14, 0x1, R3 ;  /* 0x000000010e037824 */ /* 0x000fca00078e0203 */
[----:B------:R-:W-:Y:S01]  /*1d20*/  LOP3.LUT R0, R3, R0, RZ, 0xfc, !PT ;  /* 0x0000000003007212 */ /* 0x000fe200078efcff */
[----:B------:R-:W-:Y:S06]  /*1d30*/  BRA `(.L_x_31) ;  /* 0x0000000000347947 */ /* 0x000fec0003800000 */
.L_x_30:
[----:B------:R-:W-:-:S04]  /*1d40*/  LOP3.LUT R0, R0, 0x80000000, RZ, 0xc0, !PT ;  /* 0x8000000000007812 */ /* 0x000fc800078ec0ff */
[----:B------:R-:W-:Y:S01]  /*1d50*/  LOP3.LUT R0, R0, 0x7f800000, RZ, 0xfc, !PT ;  /* 0x7f80000000007812 */ /* 0x000fe200078efcff */
[----:B------:R-:W-:Y:S06]  /*1d60*/  BRA `(.L_x_31) ;  /* 0x0000000000287947 */ /* 0x000fec0003800000 */
.L_x_29:
[----:B------:R-:W-:Y:S01]  /*1d70*/  IMAD R0, R13, 0x800000, R0 ;  /* 0x008000000d007824 */ /* 0x000fe200078e0200 */
[----:B------:R-:W-:Y:S06]  /*1d80*/  BRA `(.L_x_31) ;  /* 0x0000000000207947 */ /* 0x000fec0003800000 */
.L_x_28:
[----:B------:R-:W-:-:S04]  /*1d90*/  LOP3.LUT R0, R3, 0x80000000, R0, 0x48, !PT ;  /* 0x8000000003007812 */ /* 0x000fc800078e4800 */
[----:B------:R-:W-:Y:S01]  /*1da0*/  LOP3.LUT R0, R0, 0x7f800000, RZ, 0xfc, !PT ;  /* 0x7f80000000007812 */ /* 0x000fe200078efcff */
[----:B------:R-:W-:Y:S06]  /*1db0*/  BRA `(.L_x_31) ;  /* 0x0000000000147947 */ /* 0x000fec0003800000 */
.L_x_27:
[----:B------:R-:W-:Y:S01]  /*1dc0*/  LOP3.LUT R0, R3, 0x80000000, R0, 0x48, !PT ;  /* 0x8000000003007812 */ /* 0x000fe200078e4800 */
[----:B------:R-:W-:Y:S06]  /*1dd0*/  BRA `(.L_x_31) ;  /* 0x00000000000c7947 */ /* 0x000fec0003800000 */
.L_x_26:
[----:B------:R-:W0:Y:S01]  /*1de0*/  MUFU.RSQ R0, -QNAN ;  /* 0xffc0000000007908 */ /* 0x000e220000001400 */
[----:B------:R-:W-:Y:S05]  /*1df0*/  BRA `(.L_x_31) ;  /* 0x0000000000047947 */ /* 0x000fea0003800000 */
.L_x_25:
[----:B------:R-:W-:-:S07]  /*1e00*/  FADD.FTZ R0, R0, R3 ;  /* 0x0000000300007221 */ /* 0x000fce0000010000 */
.L_x_31:
[----:B------:R-:W-:Y:S01]  /*1e10*/  IMAD.MOV.U32 R12, RZ, RZ, R10 ;  /* 0x000000ffff0c7224 */ /* 0x000fe200078e000a */
[----:B0-----:R-:W-:Y:S01]  /*1e20*/  MOV R3, R0 ;  /* 0x0000000000037202 */ /* 0x001fe20000000f00 */
[----:B------:R-:W-:-:S04]  /*1e30*/  IMAD.MOV.U32 R13, RZ, RZ, 0x0 ;  /* 0x00000000ff0d7424 */ /* 0x000fc800078e00ff */
[----:B------:R-:W-:Y:S05]  /*1e40*/  RET.REL.NODEC R12 `(_Z9rm_kernelPfi) ;  /* 0xffffffe00c6c7950 */ /* 0x000fea0003c3ffff */
.L_x_32:
[----:B------:R-:W-:-:S00]  /*1e50*/  BRA `(.L_x_32) ;  /* 0xfffffffc00fc7947 */ /* 0x000fc0000383ffff */
[----:B------:R-:W-:-:S00]  /*1e60*/  NOP ;  /* 0x0000000000007918 */ /* 0x000fc00000000000 */
        /* <DEDUP_REMOVED lines=9> */
.L_x_34:


//--------------------- .nv.shared.reserved.0     --------------------------
	.section	.nv.shared.reserved.0,"aw",@nobits
	.weak		__nv_reservedSMEM_offset_0_alias
	.size		__nv_reservedSMEM_offset_0_alias, 0, 64
	.other		__nv_reservedSMEM_offset_0_alias,@"STO_CUDA_RESERVED_SHARED STV_DEFAULT"
__nv_reservedSMEM_offset_0_alias:
	.zero		0
	.zero		64


//--------------------- .nv.constant0._Z9rm_kernelPfi --------------------------
	.section	.nv.constant0._Z9rm_kernelPfi,"a",@progbits
	.sectionflags	@""
	.align	4
.nv.constant0._Z9rm_kernelPfi:
	.zero		908


//--------------------- SYMBOLS --------------------------

	.type		.nv.reservedSmem.offset0,@object
	.size		.nv.reservedSmem.offset0,0x4
